// auto-generated by cutlass_sweep.fmha — config: {"arch": "sm_90", "direction": "fwd", "dtype": "fp16", "head_dim": 96, "mask": "none", "schedule": "pingpong", "tile_kv": 128, "tile_q": 128}
#include "cutlass/cutlass.h"
#include "cute/tensor.hpp"
#include "cutlass/device_kernel.h"
#include "cutlass/kernel_hardware_info.h"
#include "88_hopper_fmha/collective/fmha_fusion.hpp"
#include "88_hopper_fmha/kernel/fmha_kernel_builder.hpp"

using namespace cute;
using Element = cutlass::half_t;
using TileShape = Shape<_128, _128, _96>;
using StrideQ = cute::tuple<int, _1, cute::tuple<int, int>>;
using StrideK = cute::tuple<int, _1, cute::tuple<int, int>>;
using StrideV = cute::tuple<int, cute::_1, cute::tuple<int, int>>;

using Kernel = typename cutlass::fmha::kernel::FmhaBuilder<
    Element, float, float,
    TileShape, StrideQ, StrideK, StrideV,
    cutlass::fmha::collective::DefaultFusion,
    cutlass::gemm::KernelTmaWarpSpecializedPingpong
  >::Kernel;

auto* _anchor = &cutlass::device_kernel<Kernel>;


// ===== COMPILED SASS (sm_90a) =====

	.target	sm_90a

	.elftype	@"ET_EXEC"


//--------------------- .note.nv.tkinfo           --------------------------
	.section	.note.nv.tkinfo,"",@"SHT_NOTE"
	.sectionflags	@"SHF_NOTE_NV_TKINFO"
	.tkinfo
        /*0018*/ 	.word	0x00000002
        /*0030*/ 	.string	""
        /*0030*/ 	.string	"ptxas"
        /*0030*/ 	.string	"Cuda compilation tools, release 13.0, V13.0.88"
        /*0030*/ 	.string	"Build cuda_13.0.r13.0/compiler.36424714_0"
        /*0030*/ 	.string	"-arch sm_90a -m 64 "



//--------------------- .note.nv.cuinfo           --------------------------
	.section	.note.nv.cuinfo,"",@"SHT_NOTE"
	.sectionflags	@"SHF_NOTE_NV_CUINFO"
        /*0018*/ 	.short	0x0002
        /*001a*/ 	.short	0x005a
        /*001c*/ 	.short	0x0082
	.zero		2


//--------------------- .nv.info                  --------------------------
	.section	.nv.info,"",@"SHT_CUDA_INFO"
	.align	4


	//----- nvinfo : EIATTR_REGCOUNT
	.align		4
        /*0000*/ 	.byte	0x04, 0x2f
        /*0002*/ 	.short	(.L_16 - .L_15)
	.align		4
.L_15:
        /*0004*/ 	.word	index@(_ZN7cutlass13device_kernelINS_4fmha6kernel28FmhaKernelTmaWarpSpecializedINS1_10collective30FmhaMainloopTmaWarpSpecializedINS_6half_tEffN4cute5tupleIJNS7_1CILi128EEESA_NS9_ILi96EEEEEENS8_IJiNS9_ILi1EEENS8_IJiiEEEEEESF_SF_NS4_13DefaultFusionEJNS2_6OptionILNS2_3TagE0ENS9_ILb1EEEEENSH_ILSI_2ESJ_EEEEENS4_15FmhaFwdEpilogueIS6_fNS8_IJNS9_ILi64EEESB_SA_EEEEENS2_23PersistentTileSchedulerEJSK_SL_EEEEEvNT_6ParamsE)
        /*0008*/ 	.word	0x000000a8


	//----- nvinfo : EIATTR_FRAME_SIZE
	.align		4
.L_16:
        /*000c*/ 	.byte	0x04, 0x11
        /*000e*/ 	.short	(.L_18 - .L_17)
	.align		4
.L_17:
        /*0010*/ 	.word	index@($__internal_0_$__cuda_sm20_rcp_rn_f32_slowpath)
        /*0014*/ 	.word	0x00000000


	//----- nvinfo : EIATTR_FRAME_SIZE
	.align		4
.L_18:
        /*0018*/ 	.byte	0x04, 0x11
        /*001a*/ 	.short	(.L_20 - .L_19)
	.align		4
.L_19:
        /*001c*/ 	.word	index@(_ZN7cutlass13device_kernelINS_4fmha6kernel28FmhaKernelTmaWarpSpecializedINS1_10collective30FmhaMainloopTmaWarpSpecializedINS_6half_tEffN4cute5tupleIJNS7_1CILi128EEESA_NS9_ILi96EEEEEENS8_IJiNS9_ILi1EEENS8_IJiiEEEEEESF_SF_NS4_13DefaultFusionEJNS2_6OptionILNS2_3TagE0ENS9_ILb1EEEEENSH_ILSI_2ESJ_EEEEENS4_15FmhaFwdEpilogueIS6_fNS8_IJNS9_ILi64EEESB_SA_EEEEENS2_23PersistentTileSchedulerEJSK_SL_EEEEEvNT_6ParamsE)
        /*0020*/ 	.word	0x00000000


	//----- nvinfo : EIATTR_MIN_STACK_SIZE
	.align		4
.L_20:
        /*0024*/ 	.byte	0x04, 0x12
        /*0026*/ 	.short	(.L_22 - .L_21)
	.align		4
.L_21:
        /*0028*/ 	.word	index@(_ZN7cutlass13device_kernelINS_4fmha6kernel28FmhaKernelTmaWarpSpecializedINS1_10collective30FmhaMainloopTmaWarpSpecializedINS_6half_tEffN4cute5tupleIJNS7_1CILi128EEESA_NS9_ILi96EEEEEENS8_IJiNS9_ILi1EEENS8_IJiiEEEEEESF_SF_NS4_13DefaultFusionEJNS2_6OptionILNS2_3TagE0ENS9_ILb1EEEEENSH_ILSI_2ESJ_EEEEENS4_15FmhaFwdEpilogueIS6_fNS8_IJNS9_ILi64EEESB_SA_EEEEENS2_23PersistentTileSchedulerEJSK_SL_EEEEEvNT_6ParamsE)
        /*002c*/ 	.word	0x00000000
.L_22:


//--------------------- .nv.compat                --------------------------
	.section	.nv.compat,"",@"SHT_CUDA_COMPAT_INFO"
	.align	4
        /*0000*/ 	.byte	0x02, 0x09, 0x01, 0x00, 0x02, 0x02, 0x04, 0x00, 0x02, 0x05, 0x05, 0x00, 0x03, 0x07, 0x01, 0x01
        /*0010*/ 	.byte	0x02, 0x03, 0x01, 0x00, 0x02, 0x06, 0x01, 0x00, 0x04, 0x0b, 0x08, 0x00, 0x00, 0x00, 0x00, 0x00
        /*0020*/ 	.byte	0x00, 0x00, 0x00, 0x00


//--------------------- .nv.info._ZN7cutlass13device_kernelINS_4fmha6kernel28FmhaKernelTmaWarpSpecializedINS1_10collective30FmhaMainloopTmaWarpSpecializedINS_6half_tEffN4cute5tupleIJNS7_1CILi128EEESA_NS9_ILi96EEEEEENS8_IJiNS9_ILi1EEENS8_IJiiEEEEEESF_SF_NS4_13DefaultFusionEJNS2_6OptionILNS2_3TagE0ENS9_ILb1EEEEENSH_ILSI_2ESJ_EEEEENS4_15FmhaFwdEpilogueIS6_fNS8_IJNS9_ILi64EEESB_SA_EEEEENS2_23PersistentTileSchedulerEJSK_SL_EEEEEvNT_6ParamsE --------------------------
	.section	.nv.info._ZN7cutlass13device_kernelINS_4fmha6kernel28FmhaKernelTmaWarpSpecializedINS1_10collective30FmhaMainloopTmaWarpSpecializedINS_6half_tEffN4cute5tupleIJNS7_1CILi128EEESA_NS9_ILi96EEEEEENS8_IJiNS9_ILi1EEENS8_IJiiEEEEEESF_SF_NS4_13DefaultFusionEJNS2_6OptionILNS2_3TagE0ENS9_ILb1EEEEENSH_ILSI_2ESJ_EEEEENS4_15FmhaFwdEpilogueIS6_fNS8_IJNS9_ILi64EEESB_SA_EEEEENS2_23PersistentTileSchedulerEJSK_SL_EEEEEvNT_6ParamsE,"",@"SHT_CUDA_INFO"
	.sectionflags	@""
	.align	4


	//----- nvinfo : EIATTR_CUDA_API_VERSION
	.align		4
        /*0000*/ 	.byte	0x04, 0x37
        /*0002*/ 	.short	(.L_24 - .L_23)
.L_23:
        /*0004*/ 	.word	0x00000082


	//----- nvinfo : EIATTR_KPARAM_INFO
	.align		4
.L_24:
        /*0008*/ 	.byte	0x04, 0x17
        /*000a*/ 	.short	(.L_26 - .L_25)
.L_25:
        /*000c*/ 	.word	0x00000000
        /*0010*/ 	.short	0x0000
        /*0012*/ 	.short	0x0070
        /*0014*/ 	.byte	0x00, 0xf0, 0x01, 0x20


	//----- nvinfo : EIATTR_SPARSE_MMA_MASK
	.align		4
.L_26:
        /*0018*/ 	.byte	0x03, 0x50
        /*001a*/ 	.short	0x0000


	//----- nvinfo : EIATTR_MAXREG_COUNT
	.align		4
        /*001c*/ 	.byte	0x03, 0x1b
        /*001e*/ 	.short	0x00a8


	//----- nvinfo : EIATTR_NUM_BARRIERS
	.align		4
        /*0020*/ 	.byte	0x02, 0x4c
        /*0022*/ 	.byte	0x02
	.zero		1


	//----- nvinfo : EIATTR_EXTERNS
	.align		4
        /*0024*/ 	.byte	0x04, 0x0f
        /*0026*/ 	.short	(.L_28 - .L_27)


	//   ....[0]....
	.align		4
.L_27:
        /*0028*/ 	.word	index@(__assertfail)


	//----- nvinfo : EIATTR_MERCURY_ISA_VERSION
	.align		4
.L_28:
        /*002c*/ 	.byte	0x03, 0x5f
        /*002e*/ 	.short	0x0101


	//----- nvinfo : EIATTR_INT_WARP_WIDE_INSTR_OFFSETS
	.align		4
        /*0030*/ 	.byte	0x04, 0x31
        /*0032*/ 	.short	(.L_30 - .L_29)


	//   ....[0]....
.L_29:
        /*0034*/ 	.word	0x00000760


	//   ....[1]....
        /*0038*/ 	.word	0x00000770


	//   ....[2]....
        /*003c*/ 	.word	0x00000780


	//   ....[3]....
        /*0040*/ 	.word	0x00000790


	//   ....[4]....
        /*0044*/ 	.word	0x00000800


	//   ....[5]....
        /*0048*/ 	.word	0x000009c0


	//   ....[6]....
        /*004c*/ 	.word	0x00000a70


	//----- nvinfo : EIATTR_COOP_GROUP_MASK_REGIDS
	.align		4
.L_30:
        /*0050*/ 	.byte	0x04, 0x29
        /*0052*/ 	.short	(.L_32 - .L_31)


	//   ....[0]....
.L_31:
        /*0054*/ 	.word	0xffffffff


	//   ....[1]....
        /*0058*/ 	.word	0xffffffff


	//   ....[2]....
        /*005c*/ 	.word	0xffffffff


	//   ....[3]....
        /*0060*/ 	.word	0xffffffff


	//   ....[4]....
        /*0064*/ 	.word	0xffffffff


	//   ....[5]....
        /*0068*/ 	.word	0xffffffff


	//   ....[6]....
        /*006c*/ 	.word	0xffffffff


	//   ....[7]....
        /*0070*/ 	.word	0xffffffff


	//   ....[8]....
        /*0074*/ 	.word	0xffffffff


	//   ....[9]....
        /*0078*/ 	.word	0xffffffff


	//   ....[10]....
        /*007c*/ 	.word	0xffffffff


	//   ....[11]....
        /*0080*/ 	.word	0xffffffff


	//   ....[12]....
        /*0084*/ 	.word	0xffffffff


	//   ....[13]....
        /*0088*/ 	.word	0xffffffff


	//   ....[14]....
        /*008c*/ 	.word	0xffffffff


	//   ....[15]....
        /*0090*/ 	.word	0xffffffff


	//   ....[16]....
        /*0094*/ 	.word	0xffffffff


	//   ....[17]....
        /*0098*/ 	.word	0xffffffff


	//----- nvinfo : EIATTR_COOP_GROUP_INSTR_OFFSETS
	.align		4
.L_32:
        /*009c*/ 	.byte	0x04, 0x28
        /*009e*/ 	.short	(.L_34 - .L_33)


	//   ....[0]....
.L_33:
        /*00a0*/ 	.word	0x00000070


	//   ....[1]....
        /*00a4*/ 	.word	0x000000a0


	//   ....[2]....
        /*00a8*/ 	.word	0x000001d0


	//   ....[3]....
        /*00ac*/ 	.word	0x000003e0


	//   ....[4]....
        /*00b0*/ 	.word	0x000005a0


	//   ....[5]....
        /*00b4*/ 	.word	0x00000700


	//   ....[6]....
        /*00b8*/ 	.word	0x000017a0


	//   ....[7]....
        /*00bc*/ 	.word	0x000017c0


	//   ....[8]....
        /*00c0*/ 	.word	0x00002000


	//   ....[9]....
        /*00c4*/ 	.word	0x00002120


	//   ....[10]....
        /*00c8*/ 	.word	0x00003e40


	//   ....[11]....
        /*00cc*/ 	.word	0x00003e60


	//   ....[12]....
        /*00d0*/ 	.word	0x000046f0


	//   ....[13]....
        /*00d4*/ 	.word	0x00004850


	//   ....[14]....
        /*00d8*/ 	.word	0x00006520


	//   ....[15]....
        /*00dc*/ 	.word	0x00006550


	//   ....[16]....
        /*00e0*/ 	.word	0x00006590


	//   ....[17]....
        /*00e4*/ 	.word	0x000065b0


	//----- nvinfo : EIATTR_REG_RECONFIG
	.align		4
.L_34:
        /*00e8*/ 	.byte	0x01, 0x54
	.zero		2


	//----- nvinfo : EIATTR_SYSCALL_OFFSETS
	.align		4
        /*00ec*/ 	.byte	0x04, 0x46
        /*00ee*/ 	.short	(.L_36 - .L_35)


	//   ....[0]....
.L_35:
        /*00f0*/ 	.word	0x00007130


	//   ....[1]....
        /*00f4*/ 	.word	0x000072b0


	//----- nvinfo : EIATTR_MBARRIER_INSTR_OFFSETS
	.align		4
.L_36:
        /*00f8*/ 	.byte	0x04, 0x39
        /*00fa*/ 	.short	(.L_38 - .L_37)


	//   ....[0]....
.L_37:
        /*00fc*/ 	.word	0x00000390
        /*0100*/ 	.word	0x000000ff
        /*0104*/ 	.word	0x00028450
        /*0108*/ 	.short	0x0100
        /*010a*/ 	.byte	0x08
	.zero		1


	//   ....[1]....
        /*010c*/ 	.word	0x000003a0
        /*0110*/ 	.word	0x000000ff
        /*0114*/ 	.word	0x00028460
        /*0118*/ 	.short	0x0100
        /*011a*/ 	.byte	0x08
	.zero		1


	//   ....[2]....
        /*011c*/ 	.word	0x000003b0
        /*0120*/ 	.word	0x000000ff
        /*0124*/ 	.word	0x00028458
        /*0128*/ 	.short	0x0100
        /*012a*/ 	.byte	0x08
	.zero		1


	//   ....[3]....
        /*012c*/ 	.word	0x000003c0
        /*0130*/ 	.word	0x000000ff
        /*0134*/ 	.word	0x00028468
        /*0138*/ 	.short	0x0100
        /*013a*/ 	.byte	0x08
	.zero		1


	//   ....[4]....
        /*013c*/ 	.word	0x000004f0
        /*0140*/ 	.word	0x000000ff
        /*0144*/ 	.word	0x00028400
        /*0148*/ 	.short	0x0100
        /*014a*/ 	.byte	0x08
	.zero		1


	//   ....[5]....
        /*014c*/ 	.word	0x00000500
        /*0150*/ 	.word	0x000000ff
        /*0154*/ 	.word	0x00028428
        /*0158*/ 	.short	0x0100
        /*015a*/ 	.byte	0x08
	.zero		1


	//   ....[6]....
        /*015c*/ 	.word	0x00000510
        /*0160*/ 	.word	0x000000ff
        /*0164*/ 	.word	0x00028408
        /*0168*/ 	.short	0x0100
        /*016a*/ 	.byte	0x08
	.zero		1


	//   ....[7]....
        /*016c*/ 	.word	0x00000520
        /*0170*/ 	.word	0x000000ff
        /*0174*/ 	.word	0x00028430
        /*0178*/ 	.short	0x0100
        /*017a*/ 	.byte	0x08
	.zero		1


	//   ....[8]....
        /*017c*/ 	.word	0x00000530
        /*0180*/ 	.word	0x000000ff
        /*0184*/ 	.word	0x00028410
        /*0188*/ 	.short	0x0100
        /*018a*/ 	.byte	0x08
	.zero		1


	//   ....[9]....
        /*018c*/ 	.word	0x00000540
        /*0190*/ 	.word	0x000000ff
        /*0194*/ 	.word	0x00028438
        /*0198*/ 	.short	0x0100
        /*019a*/ 	.byte	0x08
	.zero		1


	//   ....[10]....
        /*019c*/ 	.word	0x00000550
        /*01a0*/ 	.word	0x000000ff
        /*01a4*/ 	.word	0x00028418
        /*01a8*/ 	.short	0x0100
        /*01aa*/ 	.byte	0x08
	.zero		1


	//   ....[11]....
        /*01ac*/ 	.word	0x00000560
        /*01b0*/ 	.word	0x000000ff
        /*01b4*/ 	.word	0x00028440
        /*01b8*/ 	.short	0x0100
        /*01ba*/ 	.byte	0x08
	.zero		1


	//   ....[12]....
        /*01bc*/ 	.word	0x00000570
        /*01c0*/ 	.word	0x000000ff
        /*01c4*/ 	.word	0x00028420
        /*01c8*/ 	.short	0x0100
        /*01ca*/ 	.byte	0x08
	.zero		1


	//   ....[13]....
        /*01cc*/ 	.word	0x00000580
        /*01d0*/ 	.word	0x000000ff
        /*01d4*/ 	.word	0x00028448
        /*01d8*/ 	.short	0x0100
        /*01da*/ 	.byte	0x08
	.zero		1


	//   ....[14]....
        /*01dc*/ 	.word	0x000006b0
        /*01e0*/ 	.word	0x000000ff
        /*01e4*/ 	.word	0x00028470
        /*01e8*/ 	.short	0x0100
        /*01ea*/ 	.byte	0x08
	.zero		1


	//   ....[15]....
        /*01ec*/ 	.word	0x000006c0
        /*01f0*/ 	.word	0x000000ff
        /*01f4*/ 	.word	0x00028480
        /*01f8*/ 	.short	0x0100
        /*01fa*/ 	.byte	0x08
	.zero		1


	//   ....[16]....
        /*01fc*/ 	.word	0x000006d0
        /*0200*/ 	.word	0x000000ff
        /*0204*/ 	.word	0x00028478
        /*0208*/ 	.short	0x0100
        /*020a*/ 	.byte	0x08
	.zero		1


	//   ....[17]....
        /*020c*/ 	.word	0x000006e0
        /*0210*/ 	.word	0x000000ff
        /*0214*/ 	.word	0x00028488
        /*0218*/ 	.short	0x0100
        /*021a*/ 	.byte	0x08
	.zero		1


	//   ....[18]....
        /*021c*/ 	.word	0x00000820
        /*0220*/ 	.word	0x000000ff
        /*0224*/ 	.word	0x00028490
        /*0228*/ 	.short	0x0100
        /*022a*/ 	.byte	0x06
	.zero		1


	//   ....[19]....
        /*022c*/ 	.word	0x00000830
        /*0230*/ 	.word	0x000000ff
        /*0234*/ 	.word	0x00028498
        /*0238*/ 	.short	0x0100
        /*023a*/ 	.byte	0x06
	.zero		1


	//   ....[20]....
        /*023c*/ 	.word	0x00000840
        /*0240*/ 	.word	0x000000ff
        /*0244*/ 	.word	0x000284a0
        /*0248*/ 	.short	0x0100
        /*024a*/ 	.byte	0x06
	.zero		1


	//   ....[21]....
        /*024c*/ 	.word	0x00000850
        /*0250*/ 	.word	0x000000ff
        /*0254*/ 	.word	0x000284a8
        /*0258*/ 	.short	0x0100
        /*025a*/ 	.byte	0x06
	.zero		1


	//   ....[22]....
        /*025c*/ 	.word	0x00000950
        /*0260*/ 	.word	0x000000ff
        /*0264*/ 	.word	0x000284c0
        /*0268*/ 	.short	0x0100
        /*026a*/ 	.byte	0x08
	.zero		1


	//   ....[23]....
        /*026c*/ 	.word	0x00000960
        /*0270*/ 	.word	0x000000ff
        /*0274*/ 	.word	0x000284d8
        /*0278*/ 	.short	0x0100
        /*027a*/ 	.byte	0x08
	.zero		1


	//   ....[24]....
        /*027c*/ 	.word	0x00000970
        /*0280*/ 	.word	0x000000ff
        /*0284*/ 	.word	0x000284c8
        /*0288*/ 	.short	0x0100
        /*028a*/ 	.byte	0x08
	.zero		1


	//   ....[25]....
        /*028c*/ 	.word	0x00000980
        /*0290*/ 	.word	0x000000ff
        /*0294*/ 	.word	0x000284e0
        /*0298*/ 	.short	0x0100
        /*029a*/ 	.byte	0x08
	.zero		1


	//   ....[26]....
        /*029c*/ 	.word	0x00000990
        /*02a0*/ 	.word	0x000000ff
        /*02a4*/ 	.word	0x000284d0
        /*02a8*/ 	.short	0x0100
        /*02aa*/ 	.byte	0x08
	.zero		1


	//   ....[27]....
        /*02ac*/ 	.word	0x000009a0
        /*02b0*/ 	.word	0x000000ff
        /*02b4*/ 	.word	0x000284e8
        /*02b8*/ 	.short	0x0100
        /*02ba*/ 	.byte	0x08
	.zero		1


	//   ....[28]....
        /*02bc*/ 	.word	0x00000aa0
        /*02c0*/ 	.word	0x000000ff
        /*02c4*/ 	.word	0x000284b0
        /*02c8*/ 	.short	0x0100
        /*02ca*/ 	.byte	0x06
	.zero		1


	//   ....[29]....
        /*02cc*/ 	.word	0x000011a0
        /*02d0*/ 	.word	0x000000ff
        /*02d4*/ 	.word	0x00028450
        /*02d8*/ 	.short	0x010a
        /*02da*/ 	.byte	0x05
	.zero		1


	//   ....[30]....
        /*02dc*/ 	.word	0x00001250
        /*02e0*/ 	.word	0x000000ff
        /*02e4*/ 	.word	0x00028400
        /*02e8*/ 	.short	0x010a
        /*02ea*/ 	.byte	0x20
	.zero		1


	//   ....[31]....
        /*02ec*/ 	.word	0x00001270
        /*02f0*/ 	.word	0x000000ff
        /*02f4*/ 	.word	0xfffffff8
        /*02f8*/ 	.short	0x010a
        /*02fa*/ 	.byte	0x04
	.zero		1


	//   ....[32]....
        /*02fc*/ 	.word	0x000031c0
        /*0300*/ 	.word	0x0000001a
        /*0304*/ 	.word	0x00000000
        /*0308*/ 	.short	0x0101
        /*030a*/ 	.byte	0x1f
	.zero		1


	//   ....[33]....
        /*030c*/ 	.word	0x00003500
        /*0310*/ 	.word	0x000000ff
        /*0314*/ 	.word	0x00028400
        /*0318*/ 	.short	0x010a
        /*031a*/ 	.byte	0x06
	.zero		1


	//   ....[34]....
        /*031c*/ 	.word	0x00003820
        /*0320*/ 	.word	0x000000ff
        /*0324*/ 	.word	0x00000000
        /*0328*/ 	.short	0x0101
        /*032a*/ 	.byte	0x20
	.zero		1


	//   ....[35]....
        /*032c*/ 	.word	0x000039b0
        /*0330*/ 	.word	0x000000ff
        /*0334*/ 	.word	0x00028400
        /*0338*/ 	.short	0x010a
        /*033a*/ 	.byte	0x06
	.zero		1


	//   ....[36]....
        /*033c*/ 	.word	0x00005a00
        /*0340*/ 	.word	0x000000ff
        /*0344*/ 	.word	0x00028400
        /*0348*/ 	.short	0x010a
        /*034a*/ 	.byte	0x06
	.zero		1


	//   ....[37]....
        /*034c*/ 	.word	0x00005f10
        /*0350*/ 	.word	0x000000ff
        /*0354*/ 	.word	0x00028400
        /*0358*/ 	.short	0x010a
        /*035a*/ 	.byte	0x06
	.zero		1


	//   ....[38]....
        /*035c*/ 	.word	0x00006220
        /*0360*/ 	.word	0x000000ff
        /*0364*/ 	.word	0x00000000
        /*0368*/ 	.short	0x0101
        /*036a*/ 	.byte	0x06
	.zero		1


	//   ....[39]....
        /*036c*/ 	.word	0x000062d0
        /*0370*/ 	.word	0x000000ff
        /*0374*/ 	.word	0x00000000
        /*0378*/ 	.short	0x0101
        /*037a*/ 	.byte	0x06
	.zero		1


	//   ....[40]....
        /*037c*/ 	.word	0x00006470
        /*0380*/ 	.word	0x000000ff
        /*0384*/ 	.word	0x00000000
        /*0388*/ 	.short	0x0101
        /*038a*/ 	.byte	0x04
	.zero		1


	//   ....[41]....
        /*038c*/ 	.word	0x000064f0
        /*0390*/ 	.word	0x000000ff
        /*0394*/ 	.word	0x00000000
        /*0398*/ 	.short	0x0101
        /*039a*/ 	.byte	0x1c
	.zero		1


	//   ....[42]....
        /*039c*/ 	.word	0x00006bf0
        /*03a0*/ 	.word	0x000000ff
        /*03a4*/ 	.word	0x00028498
        /*03a8*/ 	.short	0x010a
        /*03aa*/ 	.byte	0x04
	.zero		1


	//   ....[43]....
        /*03ac*/ 	.word	0x00007e70
        /*03b0*/ 	.word	0x00000000
        /*03b4*/ 	.word	0x00028490
        /*03b8*/ 	.short	0x0101
        /*03ba*/ 	.byte	0x05
	.zero		1


	//   ....[44]....
        /*03bc*/ 	.word	0x00008220
        /*03c0*/ 	.word	0x00000007
        /*03c4*/ 	.word	0x00028460
        /*03c8*/ 	.short	0x010a
        /*03ca*/ 	.byte	0x3f
	.zero		1


	//   ....[45]....
        /*03cc*/ 	.word	0x00008540
        /*03d0*/ 	.word	0x00000007
        /*03d4*/ 	.word	0x000284b0
        /*03d8*/ 	.short	0x0101
        /*03da*/ 	.byte	0x3f
	.zero		1


	//   ....[46]....
        /*03dc*/ 	.word	0x00008550
        /*03e0*/ 	.word	0x00000007
        /*03e4*/ 	.word	0x000284b0
        /*03e8*/ 	.short	0x010a
        /*03ea*/ 	.byte	0x3f
	.zero		1


	//   ....[47]....
        /*03ec*/ 	.word	0x000085f0
        /*03f0*/ 	.word	0x00000004
        /*03f4*/ 	.word	0x00028460
        /*03f8*/ 	.short	0x010a
        /*03fa*/ 	.byte	0x3f
	.zero		1


	//   ....[48]....
        /*03fc*/ 	.word	0x00008c00
        /*0400*/ 	.word	0x00000008
        /*0404*/ 	.word	0x00028428
        /*0408*/ 	.short	0x010a
        /*040a*/ 	.byte	0x3f
	.zero		1


	//   ....[49]....
        /*040c*/ 	.word	0x00008f20
        /*0410*/ 	.word	0x00000004
        /*0414*/ 	.word	0x000284b0
        /*0418*/ 	.short	0x0101
        /*041a*/ 	.byte	0x3f
	.zero		1


	//   ....[50]....
        /*041c*/ 	.word	0x00008f30
        /*0420*/ 	.word	0x00000004
        /*0424*/ 	.word	0x000284b0
        /*0428*/ 	.short	0x010a
        /*042a*/ 	.byte	0x3f
	.zero		1


	//   ....[51]....
        /*042c*/ 	.word	0x00008fe0
        /*0430*/ 	.word	0x00000007
        /*0434*/ 	.word	0x00028428
        /*0438*/ 	.short	0x010a
        /*043a*/ 	.byte	0x3f
	.zero		1


	//   ....[52]....
        /*043c*/ 	.word	0x00009390
        /*0440*/ 	.word	0x00000007
        /*0444*/ 	.word	0x00028428
        /*0448*/ 	.short	0x010a
        /*044a*/ 	.byte	0x3f
	.zero		1


	//   ....[53]....
        /*044c*/ 	.word	0x000096d0
        /*0450*/ 	.word	0x00000007
        /*0454*/ 	.word	0x00028428
        /*0458*/ 	.short	0x010a
        /*045a*/ 	.byte	0x3f
	.zero		1


	//   ....[54]....
        /*045c*/ 	.word	0x00009a60
        /*0460*/ 	.word	0x00000003
        /*0464*/ 	.word	0x00028450
        /*0468*/ 	.short	0x010a
        /*046a*/ 	.byte	0x3f
	.zero		1


	//   ....[55]....
        /*046c*/ 	.word	0x00009ac0
        /*0470*/ 	.word	0x00000005
        /*0474*/ 	.word	0x00028400
        /*0478*/ 	.short	0x010a
        /*047a*/ 	.byte	0x3f
	.zero		1


	//   ....[56]....
        /*047c*/ 	.word	0x00009b20
        /*0480*/ 	.word	0x00000000
        /*0484*/ 	.word	0xfffffff8
        /*0488*/ 	.short	0x010a
        /*048a*/ 	.byte	0x3f
	.zero		1


	//   ....[57]....
        /*048c*/ 	.word	0x00009b80
        /*0490*/ 	.word	0x00000007
        /*0494*/ 	.word	0x00028400
        /*0498*/ 	.short	0x010a
        /*049a*/ 	.byte	0x3f
	.zero		1


	//   ....[58]....
        /*049c*/ 	.word	0x00009be0
        /*04a0*/ 	.word	0x00000005
        /*04a4*/ 	.word	0x00028400
        /*04a8*/ 	.short	0x010a
        /*04aa*/ 	.byte	0x3f
	.zero		1


	//   ....[59]....
        /*04ac*/ 	.word	0x00009c40
        /*04b0*/ 	.word	0x00000008
        /*04b4*/ 	.word	0x00028400
        /*04b8*/ 	.short	0x010a
        /*04ba*/ 	.byte	0x3f
	.zero		1


	//   ....[60]....
        /*04bc*/ 	.word	0x00009ca0
        /*04c0*/ 	.word	0x00000003
        /*04c4*/ 	.word	0x00028498
        /*04c8*/ 	.short	0x010a
        /*04ca*/ 	.byte	0x3f
	.zero		1


	//   ....[61]....
        /*04cc*/ 	.word	0x00009d70
        /*04d0*/ 	.word	0x00000007
        /*04d4*/ 	.word	0x00028460
        /*04d8*/ 	.short	0x010a
        /*04da*/ 	.byte	0x3f
	.zero		1


	//   ....[62]....
        /*04dc*/ 	.word	0x00009dc0
        /*04e0*/ 	.word	0x00000007
        /*04e4*/ 	.word	0x000284b0
        /*04e8*/ 	.short	0x010a
        /*04ea*/ 	.byte	0x3f
	.zero		1


	//   ....[63]....
        /*04ec*/ 	.word	0x00009e10
        /*04f0*/ 	.word	0x00000004
        /*04f4*/ 	.word	0x00028460
        /*04f8*/ 	.short	0x010a
        /*04fa*/ 	.byte	0x3f
	.zero		1


	//   ....[64]....
        /*04fc*/ 	.word	0x00009ee0
        /*0500*/ 	.word	0x00000008
        /*0504*/ 	.word	0x00028428
        /*0508*/ 	.short	0x010a
        /*050a*/ 	.byte	0x3f
	.zero		1


	//   ....[65]....
        /*050c*/ 	.word	0x00009f30
        /*0510*/ 	.word	0x00000004
        /*0514*/ 	.word	0x000284b0
        /*0518*/ 	.short	0x010a
        /*051a*/ 	.byte	0x3f
	.zero		1


	//   ....[66]....
        /*051c*/ 	.word	0x00009f80
        /*0520*/ 	.word	0x00000007
        /*0524*/ 	.word	0x00028428
        /*0528*/ 	.short	0x010a
        /*052a*/ 	.byte	0x3f
	.zero		1


	//   ....[67]....
        /*052c*/ 	.word	0x00009fd0
        /*0530*/ 	.word	0x00000007
        /*0534*/ 	.word	0x00028428
        /*0538*/ 	.short	0x010a
        /*053a*/ 	.byte	0x3f
	.zero		1


	//   ....[68]....
        /*053c*/ 	.word	0x0000a020
        /*0540*/ 	.word	0x00000007
        /*0544*/ 	.word	0x00028428
        /*0548*/ 	.short	0x010a
        /*054a*/ 	.byte	0x3f
	.zero		1


	//----- nvinfo : EIATTR_NUM_MBARRIERS
	.align		4
.L_38:
        /*054c*/ 	.byte	0x03, 0x38
        /*054e*/ 	.short	0x001d


	//----- nvinfo : EIATTR_EXIT_INSTR_OFFSETS
	.align		4
        /*0550*/ 	.byte	0x04, 0x1c
        /*0552*/ 	.short	(.L_40 - .L_39)


	//   ....[0]....
.L_39:
        /*0554*/ 	.word	0x00000b00


	//   ....[1]....
        /*0558*/ 	.word	0x00000b70


	//   ....[2]....
        /*055c*/ 	.word	0x00007e90


	//   ....[3]....
        /*0560*/ 	.word	0x00007ef0


	//   ....[4]....
        /*0564*/ 	.word	0x00007f20


	//   ....[5]....
        /*0568*/ 	.word	0x00008900


	//   ....[6]....
        /*056c*/ 	.word	0x00008930


	//   ....[7]....
        /*0570*/ 	.word	0x00009a40


	//----- nvinfo : EIATTR_MAX_THREADS
	.align		4
.L_40:
        /*0574*/ 	.byte	0x04, 0x05
        /*0576*/ 	.short	(.L_42 - .L_41)
.L_41:
        /*0578*/ 	.word	0x00000180
        /*057c*/ 	.word	0x00000001
        /*0580*/ 	.word	0x00000001


	//----- nvinfo : EIATTR_CRS_STACK_SIZE
	.align		4
.L_42:
        /*0584*/ 	.byte	0x04, 0x1e
        /*0586*/ 	.short	(.L_44 - .L_43)
.L_43:
        /*0588*/ 	.word	0x00000000


	//----- nvinfo : EIATTR_CBANK_PARAM_SIZE
	.align		4
.L_44:
        /*058c*/ 	.byte	0x03, 0x19
        /*058e*/ 	.short	0x0870


	//----- nvinfo : EIATTR_PARAM_CBANK
	.align		4
        /*0590*/ 	.byte	0x04, 0x0a
        /*0592*/ 	.short	(.L_46 - .L_45)
	.align		4
.L_45:
        /*0594*/ 	.word	index@(.nv.constant0._ZN7cutlass13device_kernelINS_4fmha6kernel28FmhaKernelTmaWarpSpecializedINS1_10collective30FmhaMainloopTmaWarpSpecializedINS_6half_tEffN4cute5tupleIJNS7_1CILi128EEESA_NS9_ILi96EEEEEENS8_IJiNS9_ILi1EEENS8_IJiiEEEEEESF_SF_NS4_13DefaultFusionEJNS2_6OptionILNS2_3TagE0ENS9_ILb1EEEEENSH_ILSI_2ESJ_EEEEENS4_15FmhaFwdEpilogueIS6_fNS8_IJNS9_ILi64EEESB_SA_EEEEENS2_23PersistentTileSchedulerEJSK_SL_EEEEEvNT_6ParamsE)
        /*0598*/ 	.short	0x0210
        /*059a*/ 	.short	0x0870


	//----- nvinfo : EIATTR_SW_WAR
	.align		4
.L_46:
        /*059c*/ 	.byte	0x04, 0x36
        /*059e*/ 	.short	(.L_48 - .L_47)
.L_47:
        /*05a0*/ 	.word	0x00000008
.L_48:


//--------------------- .nv.callgraph             --------------------------
	.section	.nv.callgraph,"",@"SHT_CUDA_CALLGRAPH"
	.align	4
	.sectionentsize	8
	.align		4
        /*0000*/ 	.word	0x00000000
	.align		4
        /*0004*/ 	.word	0xffffffff
	.align		4
        /*0008*/ 	.word	index@(_ZN7cutlass13device_kernelINS_4fmha6kernel28FmhaKernelTmaWarpSpecializedINS1_10collective30FmhaMainloopTmaWarpSpecializedINS_6half_tEffN4cute5tupleIJNS7_1CILi128EEESA_NS9_ILi96EEEEEENS8_IJiNS9_ILi1EEENS8_IJiiEEEEEESF_SF_NS4_13DefaultFusionEJNS2_6OptionILNS2_3TagE0ENS9_ILb1EEEEENSH_ILSI_2ESJ_EEEEENS4_15FmhaFwdEpilogueIS6_fNS8_IJNS9_ILi64EEESB_SA_EEEEENS2_23PersistentTileSchedulerEJSK_SL_EEEEEvNT_6ParamsE)
	.align		4
        /*000c*/ 	.word	index@(__assertfail)
	.align		4
        /*0010*/ 	.word	0x00000000
	.align		4
        /*0014*/ 	.word	0xfffffffe
	.align		4
        /*0018*/ 	.word	0x00000000
	.align		4
        /*001c*/ 	.word	0xfffffffd
	.align		4
        /*0020*/ 	.word	0x00000000
	.align		4
        /*0024*/ 	.word	0xfffffffc


//--------------------- .nv.constant4             --------------------------
	.section	.nv.constant4,"a",@progbits
	.align	8
	.align		8
.nv.constant4:
        /*0000*/ 	.dword	__assertfail
	.align		8
        /*0008*/ 	.dword	__unnamed_1
	.align		8
        /*0010*/ 	.dword	__unnamed_2
	.align		8
        /*0018*/ 	.dword	_ZN39_INTERNAL_520459df_4_k_cu_56c82698_31844cuda3std3__45__cpo5beginE
	.align		8
        /*0020*/ 	.dword	_ZN39_INTERNAL_520459df_4_k_cu_56c82698_31844cuda3std3__45__cpo3endE
	.align		8
        /*0028*/ 	.dword	_ZN39_INTERNAL_520459df_4_k_cu_56c82698_31844cuda3std3__45__cpo6cbeginE
	.align		8
        /*0030*/ 	.dword	_ZN39_INTERNAL_520459df_4_k_cu_56c82698_31844cuda3std3__45__cpo4cendE
	.align		8
        /*0038*/ 	.dword	_ZN39_INTERNAL_520459df_4_k_cu_56c82698_31844cuda3std3__441_GLOBAL__N__520459df_4_k_cu_56c82698_31846ignoreE
	.align		8
        /*0040*/ 	.dword	_ZN39_INTERNAL_520459df_4_k_cu_56c82698_31844cuda3std3__419piecewise_constructE
	.align		8
        /*0048*/ 	.dword	_ZN39_INTERNAL_520459df_4_k_cu_56c82698_31844cuda3std3__48in_placeE
	.align		8
        /*0050*/ 	.dword	_ZN39_INTERNAL_520459df_4_k_cu_56c82698_31844cuda3std6ranges3__45__cpo4swapE
	.align		8
        /*0058*/ 	.dword	_ZN39_INTERNAL_520459df_4_k_cu_56c82698_31844cuda3std6ranges3__45__cpo9iter_moveE
	.align		8
        /*0060*/ 	.dword	_ZN39_INTERNAL_520459df_4_k_cu_56c82698_31844cute7productE
	.align		8
        /*0068*/ 	.dword	_ZN39_INTERNAL_520459df_4_k_cu_56c82698_31844cute1_E
	.align		8
        /*0070*/ 	.dword	$str$24
	.align		8
        /*0078*/ 	.dword	$str$25


//--------------------- .text._ZN7cutlass13device_kernelINS_4fmha6kernel28FmhaKernelTmaWarpSpecializedINS1_10collective30FmhaMainloopTmaWarpSpecializedINS_6half_tEffN4cute5tupleIJNS7_1CILi128EEESA_NS9_ILi96EEEEEENS8_IJiNS9_ILi1EEENS8_IJiiEEEEEESF_SF_NS4_13DefaultFusionEJNS2_6OptionILNS2_3TagE0ENS9_ILb1EEEEENSH_ILSI_2ESJ_EEEEENS4_15FmhaFwdEpilogueIS6_fNS8_IJNS9_ILi64EEESB_SA_EEEEENS2_23PersistentTileSchedulerEJSK_SL_EEEEEvNT_6ParamsE --------------------------
	.section	.text._ZN7cutlass13device_kernelINS_4fmha6kernel28FmhaKernelTmaWarpSpecializedINS1_10collective30FmhaMainloopTmaWarpSpecializedINS_6half_tEffN4cute5tupleIJNS7_1CILi128EEESA_NS9_ILi96EEEEEENS8_IJiNS9_ILi1EEENS8_IJiiEEEEEESF_SF_NS4_13DefaultFusionEJNS2_6OptionILNS2_3TagE0ENS9_ILb1EEEEENSH_ILSI_2ESJ_EEEEENS4_15FmhaFwdEpilogueIS6_fNS8_IJNS9_ILi64EEESB_SA_EEEEENS2_23PersistentTileSchedulerEJSK_SL_EEEEEvNT_6ParamsE,"ax",@progbits
	.align	128
.text._ZN7cutlass13device_kernelINS_4fmha6kernel28FmhaKernelTmaWarpSpecializedINS1_10collective30FmhaMainloopTmaWarpSpecializedINS_6half_tEffN4cute5tupleIJNS7_1CILi128EEESA_NS9_ILi96EEEEEENS8_IJiNS9_ILi1EEENS8_IJiiEEEEEESF_SF_NS4_13DefaultFusionEJNS2_6OptionILNS2_3TagE0ENS9_ILb1EEEEENSH_ILSI_2ESJ_EEEEENS4_15FmhaFwdEpilogueIS6_fNS8_IJNS9_ILi64EEESB_SA_EEEEENS2_23PersistentTileSchedulerEJSK_SL_EEEEEvNT_6ParamsE:
        .type           _ZN7cutlass13device_kernelINS_4fmha6kernel28FmhaKernelTmaWarpSpecializedINS1_10collective30FmhaMainloopTmaWarpSpecializedINS_6half_tEffN4cute5tupleIJNS7_1CILi128EEESA_NS9_ILi96EEEEEENS8_IJiNS9_ILi1EEENS8_IJiiEEEEEESF_SF_NS4_13DefaultFusionEJNS2_6OptionILNS2_3TagE0ENS9_ILb1EEEEENSH_ILSI_2ESJ_EEEEENS4_15FmhaFwdEpilogueIS6_fNS8_IJNS9_ILi64EEESB_SA_EEEEENS2_23PersistentTileSchedulerEJSK_SL_EEEEEvNT_6ParamsE,@function
        .size           _ZN7cutlass13device_kernelINS_4fmha6kernel28FmhaKernelTmaWarpSpecializedINS1_10collective30FmhaMainloopTmaWarpSpecializedINS_6half_tEffN4cute5tupleIJNS7_1CILi128EEESA_NS9_ILi96EEEEEENS8_IJiNS9_ILi1EEENS8_IJiiEEEEEESF_SF_NS4_13DefaultFusionEJNS2_6OptionILNS2_3TagE0ENS9_ILb1EEEEENSH_ILSI_2ESJ_EEEEENS4_15FmhaFwdEpilogueIS6_fNS8_IJNS9_ILi64EEESB_SA_EEEEENS2_23PersistentTileSchedulerEJSK_SL_EEEEEvNT_6ParamsE,(.L_x_134 - _ZN7cutlass13device_kernelINS_4fmha6kernel28FmhaKernelTmaWarpSpecializedINS1_10collective30FmhaMainloopTmaWarpSpecializedINS_6half_tEffN4cute5tupleIJNS7_1CILi128EEESA_NS9_ILi96EEEEEENS8_IJiNS9_ILi1EEENS8_IJiiEEEEEESF_SF_NS4_13DefaultFusionEJNS2_6OptionILNS2_3TagE0ENS9_ILb1EEEEENSH_ILSI_2ESJ_EEEEENS4_15FmhaFwdEpilogueIS6_fNS8_IJNS9_ILi64EEESB_SA_EEEEENS2_23PersistentTileSchedulerEJSK_SL_EEEEEvNT_6ParamsE)
        .other          _ZN7cutlass13device_kernelINS_4fmha6kernel28FmhaKernelTmaWarpSpecializedINS1_10collective30FmhaMainloopTmaWarpSpecializedINS_6half_tEffN4cute5tupleIJNS7_1CILi128EEESA_NS9_ILi96EEEEEENS8_IJiNS9_ILi1EEENS8_IJiiEEEEEESF_SF_NS4_13DefaultFusionEJNS2_6OptionILNS2_3TagE0ENS9_ILb1EEEEENSH_ILSI_2ESJ_EEEEENS4_15FmhaFwdEpilogueIS6_fNS8_IJNS9_ILi64EEESB_SA_EEEEENS2_23PersistentTileSchedulerEJSK_SL_EEEEEvNT_6ParamsE,@"STO_CUDA_ENTRY STV_DEFAULT"
_ZN7cutlass13device_kernelINS_4fmha6kernel28FmhaKernelTmaWarpSpecializedINS1_10collective30FmhaMainloopTmaWarpSpecializedINS_6half_tEffN4cute5tupleIJNS7_1CILi128EEESA_NS9_ILi96EEEEEENS8_IJiNS9_ILi1EEENS8_IJiiEEEEEESF_SF_NS4_13DefaultFusionEJNS2_6OptionILNS2_3TagE0ENS9_ILb1EEEEENSH_ILSI_2ESJ_EEEEENS4_15FmhaFwdEpilogueIS6_fNS8_IJNS9_ILi64EEESB_SA_EEEEENS2_23PersistentTileSchedulerEJSK_SL_EEEEEvNT_6ParamsE:
[----:B------:R-:W1:Y:S01]  /*0000*/  LDC R1, c[0x0][0x28] ;  /* 0x00000a00ff017b82 */ /* 0x000e620000000800 */
[----:B------:R-:W2:Y:S07]  /*0010*/  S2R R2, SR_TID.X ;  /* 0x0000000000027919 */ /* 0x000eae0000002100 */
[----:B------:R-:W3:Y:S01]  /*0020*/  S2UR UR6, SR_CTAID.X ;  /* 0x00000000000679c3 */ /* 0x000ee20000002500 */
[----:B------:R-:W-:Y:S01]  /*0030*/  ELECT P1, URZ, PT ;  /* 0x00000000003f782f */ /* 0x000fe20003820000 */
[----:B------:R-:W-:Y:S01]  /*0040*/  BSSY B0, `(.L_x_0) ;  /* 0x0000018000007945 */ /* 0x000fe20003800000 */
[----:B---3--:R-:W-:-:S02]  /*0050*/  MOV R17, UR6 ;  /* 0x0000000600117c02 */ /* 0x008fc40008000f00 */
[----:B--2---:R-:W-:-:S05]  /*0060*/  SHF.R.U32.HI R0, RZ, 0x5, R2 ;  /* 0x00000005ff007819 */ /* 0x004fca0000011602 */
[----:B------:R-:W2:Y:S02]  /*0070*/  SHFL.IDX PT, R3, R0, RZ, 0x1f ;  /* 0x00001fff00037589 */ /* 0x000ea400000e0000 */
[----:B--2---:R-:W-:Y:S02]  /*0080*/  R2UR UR4, R3 ;  /* 0x00000000030472ca */ /* 0x004fe400000e0000 */
[----:B------:R-:W-:-:S06]  /*0090*/  SHF.R.U32.HI R3, RZ, 0x7, R2 ;  /* 0x00000007ff037819 */ /* 0x000fcc0000011602 */
[----:B------:R-:W2:Y:S05]  /*00a0*/  SHFL.IDX PT, R3, R3, RZ, 0x1f ;  /* 0x00001fff03037589 */ /* 0x000eaa00000e0000 */
[----:B------:R-:W-:Y:S02]  /*00b0*/  USHF.R.S32.HI UR5, URZ, 0x1f, UR4 ;  /* 0x0000001f3f057899 */ /* 0x000fe40008011404 */
[----:B------:R-:W-:Y:S02]  /*00c0*/  ISETP.EQ.AND P2, PT, RZ, UR4, P1 ;  /* 0x00000004ff007c0c */ /* 0x000fe40008f42270 */
[----:B------:R-:W-:-:S04]  /*00d0*/  ULEA.HI UR5, UR5, UR4, URZ, 0x2 ;  /* 0x0000000405057291 */ /* 0x000fc8000f8f103f */
[----:B------:R-:W-:-:S04]  /*00e0*/  ULOP3.LUT UR5, UR5, 0xfffffffc, URZ, 0xc0, !UPT ;  /* 0xfffffffc05057892 */ /* 0x000fc8000f8ec03f */
[----:B------:R-:W-:-:S03]  /*00f0*/  UIADD3 UR5, UR4, -UR5, URZ ;  /* 0x8000000504057290 */ /* 0x000fc6000fffe03f */
[----:B-1----:R-:W-:Y:S09]  /*0100*/  @!P2 BRA `(.L_x_1) ;  /* 0x00000000002ca947 */ /* 0x002ff20003800000 */
[----:B------:R-:W-:Y:S02]  /*0110*/  ULDC.64 UR6, c[0x0][0x198] ;  /* 0x0000660000067ab9 */ /* 0x000fe40000000a00 */
[----:B------:R-:W-:Y:S02]  /*0120*/  UIADD3 UR8, UP0, UR6, 0xf0, URZ ;  /* 0x000000f006087890 */ /* 0x000fe4000ff1e03f */
[----:B------:R-:W-:Y:S02]  /*0130*/  UIADD3 UR10, UP1, UR6, 0x1f0, URZ ;  /* 0x000001f0060a7890 */ /* 0x000fe4000ff3e03f */
[----:B------:R-:W-:Y:S02]  /*0140*/  UIADD3 UR6, UP2, UR6, 0x2f0, URZ ;  /* 0x000002f006067890 */ /* 0x000fe4000ff5e03f */
[----:B------:R-:W-:Y:S02]  /*0150*/  UIADD3.X UR9, URZ, UR7, URZ, UP0, !UPT ;  /* 0x000000073f097290 */ /* 0x000fe400087fe43f */
[----:B------:R-:W-:-:S02]  /*0160*/  UIADD3.X UR11, URZ, UR7, URZ, UP1, !UPT ;  /* 0x000000073f0b7290 */ /* 0x000fc40008ffe43f */
[----:B------:R-:W-:-:S05]  /*0170*/  UIADD3.X UR7, URZ, UR7, URZ, UP2, !UPT ;  /* 0x000000073f077290 */ /* 0x000fca00097fe43f */
[----:B------:R1:W-:Y:S02]  /*0180*/  UTMACCTL.PF [UR8] ;  /* 0x00000000080079b9 */ /* 0x0003e40008040000 */
[----:B------:R1:W-:Y:S02]  /*0190*/  UTMACCTL.PF [UR10] ;  /* 0x000000000a0079b9 */ /* 0x0003e40008040000 */
[----:B------:R1:W-:Y:S02]  /*01a0*/  UTMACCTL.PF [UR6] ;  /* 0x00000000060079b9 */ /* 0x0003e40008040000 */
[----:B-1----:R-:W-:Y:S01]  /*01b0*/  NOP ;  /* 0x0000000000007918 */ /* 0x002fe20000000000 */
.L_x_1:
[----:B------:R-:W-:Y:S05]  /*01c0*/  BSYNC B0 ;  /* 0x0000000000007941 */ /* 0x000fea0003800000 */
.L_x_0:
[----:B------:R-:W1:Y:S01]  /*01d0*/  SHFL.IDX PT, R4, R0, RZ, 0x1f ;  /* 0x00001fff00047589 */ /* 0x000e6200000e0000 */
[----:B--2---:R-:W-:Y:S01]  /*01e0*/  R2UR UR48, R3 ;  /* 0x00000000033072ca */ /* 0x004fe200000e0000 */
[----:B------:R-:W-:Y:S02]  /*01f0*/  UISETP.NE.AND UP0, UPT, UR5, 0x1, UPT ;  /* 0x000000010500788c */ /* 0x000fe4000bf05270 */
[----:B------:R-:W-:-:S10]  /*0200*/  UISETP.NE.AND UP1, UPT, UR5, 0x2, UPT ;  /* 0x000000020500788c */ /* 0x000fd4000bf25270 */
[----:B------:R-:W-:Y:S02]  /*0210*/  UIADD3 UR10, UR48, -0x1, URZ ;  /* 0xffffffff300a7890 */ /* 0x000fe4000fffe03f */
[----:B------:R-:W-:Y:S02]  /*0220*/  UISETP.EQ.AND UP2, UPT, UR48, URZ, !UP0 ;  /* 0x0000003f3000728c */ /* 0x000fe4000c742270 */
[----:B------:R-:W-:Y:S02]  /*0230*/  UISETP.EQ.AND UP3, UPT, UR48, URZ, !UP1 ;  /* 0x0000003f3000728c */ /* 0x000fe4000cf62270 */
[----:B------:R-:W-:Y:S02]  /*0240*/  UISETP.GE.U32.AND UP4, UPT, UR10, 0x4, UPT ;  /* 0x000000040a00788c */ /* 0x000fe4000bf86070 */
[----:B------:R-:W-:Y:S01]  /*0250*/  USEL UR39, URZ, 0x1, !UP2 ;  /* 0x000000013f277887 */ /* 0x000fe2000d000000 */
[----:B-1----:R-:W-:Y:S01]  /*0260*/  ISETP.NE.AND P0, PT, R4, RZ, PT ;  /* 0x000000ff0400720c */ /* 0x002fe20003f05270 */
[----:B------:R-:W-:Y:S01]  /*0270*/  USEL UR45, URZ, 0x1, !UP3 ;  /* 0x000000013f2d7887 */ /* 0x000fe2000d800000 */
[----:B------:R-:W-:Y:S01]  /*0280*/  MOV R4, UR5 ;  /* 0x0000000500047c02 */ /* 0x000fe20008000f00 */
[----:B------:R-:W-:-:S02]  /*0290*/  USEL UR39, UR39, 0x2, UP4 ;  /* 0x0000000227277887 */ /* 0x000fc4000a000000 */
[----:B------:R-:W-:-:S08]  /*02a0*/  USEL UR45, UR45, 0x2, UP4 ;  /* 0x000000022d2d7887 */ /* 0x000fd0000a000000 */
[----:B------:R-:W-:Y:S05]  /*02b0*/  @P0 BRA `(.L_x_2) ;  /* 0x0000000000480947 */ /* 0x000fea0003800000 */
[----:B------:R-:W1:Y:S01]  /*02c0*/  S2UR UR8, SR_CgaCtaId ;  /* 0x00000000000879c3 */ /* 0x000e620000008800 */
[----:B------:R-:W-:Y:S01]  /*02d0*/  UMOV UR4, 0x400 ;  /* 0x0000040000047882 */ /* 0x000fe20000000000 */
[----:B------:R-:W-:Y:S01]  /*02e0*/  UMOV UR5, 0x1 ;  /* 0x0000000100057882 */ /* 0x000fe20000000000 */
[----:B------:R-:W-:Y:S01]  /*02f0*/  UMOV UR6, 0x80 ;  /* 0x0000008000067882 */ /* 0x000fe20000000000 */
[----:B------:R-:W-:Y:S01]  /*0300*/  ELECT P0, URZ, PT ;  /* 0x00000000003f782f */ /* 0x000fe20003800000 */
[----:B------:R-:W-:-:S04]  /*0310*/  UIADD3 UR6, -UR6, 0x100000, URZ ;  /* 0x0010000006067890 */ /* 0x000fc8000fffe13f */
[----:B------:R-:W-:Y:S02]  /*0320*/  USHF.L.U32 UR7, UR6, 0xb, URZ ;  /* 0x0000000b06077899 */ /* 0x000fe4000800063f */
[----:B------:R-:W-:Y:S02]  /*0330*/  USHF.L.U32 UR6, UR6, 0x1, URZ ;  /* 0x0000000106067899 */ /* 0x000fe4000800063f */
[----:B-1----:R-:W-:Y:S02]  /*0340*/  ULEA UR8, UR8, UR4, 0x18 ;  /* 0x0000000408087291 */ /* 0x002fe4000f8ec03f */
[----:B------:R-:W-:-:S04]  /*0350*/  UIADD3 UR4, -UR5, 0x100000, URZ ;  /* 0x0010000005047890 */ /* 0x000fc8000fffe13f */
[----:B------:R-:W-:Y:S02]  /*0360*/  USHF.L.U32 UR5, UR4, 0xb, URZ ;  /* 0x0000000b04057899 */ /* 0x000fe4000800063f */
[----:B------:R-:W-:Y:S01]  /*0370*/  USHF.L.U32 UR4, UR4, 0x1, URZ ;  /* 0x0000000104047899 */ /* 0x000fe2000800063f */
[----:B------:R-:W1:Y:S11]  /*0380*/  FENCE.VIEW.ASYNC.S ;  /* 0x00000000000073c6 */ /* 0x000e760000000000 */
[----:B-1----:R1:W2:Y:S01]  /*0390*/  SYNCS.EXCH.64 URZ, [UR8+0x28450], UR4 ;  /* 0x02845004083f75b2 */ /* 0x0022a20008000100 */
[----:B------:R1:W3:Y:S01]  /*03a0*/  SYNCS.EXCH.64 URZ, [UR8+0x28460], UR6 ;  /* 0x02846006083f75b2 */ /* 0x0002e20008000100 */
[----:B------:R1:W4:Y:S01]  /*03b0*/  SYNCS.EXCH.64 URZ, [UR8+0x28458], UR4 ;  /* 0x02845804083f75b2 */ /* 0x0003220008000100 */
[----:B------:R1:W1:Y:S01]  /*03c0*/  SYNCS.EXCH.64 URZ, [UR8+0x28468], UR6 ;  /* 0x02846806083f75b2 */ /* 0x0002620008000100 */
[----:B------:R-:W-:Y:S01]  /*03d0*/  NOP ;  /* 0x0000000000007918 */ /* 0x000fe20000000000 */
.L_x_2:
[----:B------:R-:W5:Y:S01]  /*03e0*/  SHFL.IDX PT, R3, R0, RZ, 0x1f ;  /* 0x00001fff00037589 */ /* 0x000f6200000e0000 */
[----:B------:R-:W-:Y:S01]  /*03f0*/  NOP ;  /* 0x0000000000007918 */ /* 0x000fe20000000000 */
[----:B-----5:R-:W-:-:S13]  /*0400*/  ISETP.NE.AND P0, PT, R3, RZ, PT ;  /* 0x000000ff0300720c */ /* 0x020fda0003f05270 */
[----:B------:R-:W-:Y:S05]  /*0410*/  @P0 BRA `(.L_x_3) ;  /* 0x0000000000600947 */ /* 0x000fea0003800000 */
[----:B-1----:R-:W1:Y:S01]  /*0420*/  S2UR UR5, SR_CgaCtaId ;  /* 0x00000000000579c3 */ /* 0x002e620000008800 */
[----:B------:R-:W-:Y:S01]  /*0430*/  UMOV UR4, 0x400 ;  /* 0x0000040000047882 */ /* 0x000fe20000000000 */
[----:B------:R-:W-:Y:S01]  /*0440*/  UMOV UR6, 0x1 ;  /* 0x0000000100067882 */ /* 0x000fe20000000000 */
[----:B------:R-:W-:Y:S01]  /*0450*/  UMOV UR9, 0x100 ;  /* 0x0000010000097882 */ /* 0x000fe20000000000 */
[----:B------:R-:W-:-:S04]  /*0460*/  UIADD3 UR6, -UR6, 0x100000, URZ ;  /* 0x0010000006067890 */ /* 0x000fc8000fffe13f */
[----:B------:R-:W-:Y:S02]  /*0470*/  USHF.L.U32 UR7, UR6, 0xb, URZ ;  /* 0x0000000b06077899 */ /* 0x000fe4000800063f */
[----:B------:R-:W-:Y:S01]  /*0480*/  USHF.L.U32 UR6, UR6, 0x1, URZ ;  /* 0x0000000106067899 */ /* 0x000fe2000800063f */
[----:B------:R-:W-:Y:S01]  /*0490*/  ELECT P0, URZ, PT ;  /* 0x00000000003f782f */ /* 0x000fe20003800000 */
[----:B-1----:R-:W-:Y:S02]  /*04a0*/  ULEA UR8, UR5, UR4, 0x18 ;  /* 0x0000000405087291 */ /* 0x002fe4000f8ec03f */
[----:B------:R-:W-:-:S04]  /*04b0*/  UIADD3 UR4, -UR9, 0x100000, URZ ;  /* 0x0010000009047890 */ /* 0x000fc8000fffe13f */
[----:B------:R-:W-:Y:S02]  /*04c0*/  USHF.L.U32 UR5, UR4, 0xb, URZ ;  /* 0x0000000b04057899 */ /* 0x000fe4000800063f */
[----:B------:R-:W-:Y:S01]  /*04d0*/  USHF.L.U32 UR4, UR4, 0x1, URZ ;  /* 0x0000000104047899 */ /* 0x000fe2000800063f */
[----:B------:R-:W1:Y:S03]  /*04e0*/  FENCE.VIEW.ASYNC.S ;  /* 0x00000000000073c6 */ /* 0x000e660000000000 */
[----:B-1----:R1:W1:Y:S08]  /*04f0*/  SYNCS.EXCH.64 URZ, [UR8+0x28400], UR6 ;  /* 0x02840006083f75b2 */ /* 0x0022700008000100 */
[----:B------:R1:W1:Y:S01]  /*0500*/  SYNCS.EXCH.64 URZ, [UR8+0x28428], UR4 ;  /* 0x02842804083f75b2 */ /* 0x0002620008000100 */
        /* <DEDUP_REMOVED lines=8> */
[----:B------:R-:W-:Y:S01]  /*0590*/  NOP ;  /* 0x0000000000007918 */ /* 0x000fe20000000000 */
.L_x_3:
        /* <DEDUP_REMOVED lines=21> */
[----:B------:R-:W-:Y:S01]  /*06f0*/  NOP ;  /* 0x0000000000007918 */ /* 0x000fe20000000000 */
.L_x_4:
[----:B------:R-:W5:Y:S01]  /*0700*/  SHFL.IDX PT, R3, R0, RZ, 0x1f ;  /* 0x00001fff00037589 */ /* 0x000f6200000e0000 */
[----:B------:R-:W-:Y:S01]  /*0710*/  ELECT P0, URZ, PT ;  /* 0x00000000003f782f */ /* 0x000fe20003800000 */
[----:B------:R-:W-:Y:S01]  /*0720*/  NOP ;  /* 0x0000000000007918 */ /* 0x000fe20000000000 */
[----:B-1----:R-:W-:Y:S02]  /*0730*/  UMOV UR4, 0x80 ;  /* 0x0000008000047882 */ /* 0x002fe40000000000 */
[C---:B-----5:R-:W-:Y:S02]  /*0740*/  ISETP.NE.OR P0, PT, R3.reuse, RZ, !P0 ;  /* 0x000000ff0300720c */ /* 0x060fe40004705670 */
[----:B------:R-:W-:-:S11]  /*0750*/  ISETP.NE.AND P3, PT, R3, RZ, PT ;  /* 0x000000ff0300720c */ /* 0x000fd60003f65270 */
[----:B------:R-:W-:Y:S01]  /*0760*/  VOTEU.ALL UP2, P0 ;  /* 0x00000000003f7886 */ /* 0x000fe20000040000 */
[----:B------:R-:W-:Y:S01]  /*0770*/  VOTEU.ALL UP3, P0 ;  /* 0x00000000003f7886 */ /* 0x000fe20000060000 */
[----:B------:R-:W-:Y:S01]  /*0780*/  VOTEU.ALL UP4, P0 ;  /* 0x00000000003f7886 */ /* 0x000fe20000080000 */
[----:B------:R-:W-:Y:S02]  /*0790*/  VOTEU.ALL UP5, P0 ;  /* 0x00000000003f7886 */ /* 0x000fe400000a0000 */
[----:B------:R-:W1:Y:S01]  /*07a0*/  @!UP2 S2UR UR7, SR_CgaCtaId ;  /* 0x000000000007a9c3 */ /* 0x000e620000008800 */
[----:B------:R-:W-:Y:S01]  /*07b0*/  @!UP2 UMOV UR6, 0x400 ;  /* 0x000004000006a882 */ /* 0x000fe20000000000 */
[----:B------:R-:W-:-:S04]  /*07c0*/  @!UP2 UIADD3 UR4, -UR4, 0x100000, URZ ;  /* 0x001000000404a890 */ /* 0x000fc8000fffe13f */
[----:B------:R-:W-:Y:S02]  /*07d0*/  @!UP2 USHF.L.U32 UR5, UR4, 0xb, URZ ;  /* 0x0000000b0405a899 */ /* 0x000fe4000800063f */
[----:B------:R-:W-:Y:S02]  /*07e0*/  @!UP2 USHF.L.U32 UR4, UR4, 0x1, URZ ;  /* 0x000000010404a899 */ /* 0x000fe4000800063f */
[----:B-1----:R-:W-:Y:S01]  /*07f0*/  @!UP2 ULEA UR6, UR7, UR6, 0x18 ;  /* 0x000000060706a291 */ /* 0x002fe2000f8ec03f */
[----:B------:R-:W-:Y:S01]  /*0800*/  VOTEU.ALL UP2, P0 ;  /* 0x00000000003f7886 */ /* 0x000fe20000040000 */
[----:B------:R-:W1:Y:S10]  /*0810*/  FENCE.VIEW.ASYNC.S ;  /* 0x00000000000073c6 */ /* 0x000e740000000000 */
[----:B-1----:R1:W1:Y:S01]  /*0820*/  @!UP2 SYNCS.EXCH.64 URZ, [UR6+0x28490], UR4 ;  /* 0x02849004063fa5b2 */ /* 0x0022620008000100 */
[----:B------:R1:W1:Y:S01]  /*0830*/  @!UP3 SYNCS.EXCH.64 URZ, [UR6+0x28498], UR4 ;  /* 0x02849804063fb5b2 */ /* 0x0002620008000100 */
[----:B------:R1:W1:Y:S01]  /*0840*/  @!UP4 SYNCS.EXCH.64 URZ, [UR6+0x284a0], UR4 ;  /* 0x0284a004063fc5b2 */ /* 0x0002620008000100 */
[----:B------:R1:W1:Y:S01]  /*0850*/  @!UP5 SYNCS.EXCH.64 URZ, [UR6+0x284a8], UR4 ;  /* 0x0284a804063fd5b2 */ /* 0x0002620008000100 */
[----:B------:R-:W-:Y:S01]  /*0860*/  NOP ;  /* 0x0000000000007918 */ /* 0x000fe20000000000 */
[----:B------:R-:W-:Y:S05]  /*0870*/  @P3 BRA `(.L_x_5) ;  /* 0x0000000000503947 */ /* 0x000fea0003800000 */
[----:B-1----:R-:W1:Y:S01]  /*0880*/  S2UR UR5, SR_CgaCtaId ;  /* 0x00000000000579c3 */ /* 0x002e620000008800 */
[----:B------:R-:W-:Y:S01]  /*0890*/  UMOV UR4, 0x400 ;  /* 0x0000040000047882 */ /* 0x000fe20000000000 */
[----:B------:R-:W-:Y:S01]  /*08a0*/  UMOV UR6, 0x20 ;  /* 0x0000002000067882 */ /* 0x000fe20000000000 */
[----:B------:R-:W-:Y:S01]  /*08b0*/  UMOV UR7, 0x80 ;  /* 0x0000008000077882 */ /* 0x000fe20000000000 */
[----:B------:R-:W-:Y:S01]  /*08c0*/  ELECT P0, URZ, PT ;  /* 0x00000000003f782f */ /* 0x000fe20003800000 */
[----:B-1----:R-:W-:Y:S02]  /*08d0*/  ULEA UR8, UR5, UR4, 0x18 ;  /* 0x0000000405087291 */ /* 0x002fe4000f8ec03f */
[----:B------:R-:W-:-:S04]  /*08e0*/  UIADD3 UR4, -UR6, 0x100000, URZ ;  /* 0x0010000006047890 */ /* 0x000fc8000fffe13f */
[----:B------:R-:W-:Y:S02]  /*08f0*/  USHF.L.U32 UR5, UR4, 0xb, URZ ;  /* 0x0000000b04057899 */ /* 0x000fe4000800063f */
[----:B------:R-:W-:Y:S02]  /*0900*/  USHF.L.U32 UR4, UR4, 0x1, URZ ;  /* 0x0000000104047899 */ /* 0x000fe4000800063f */
        /* <DEDUP_REMOVED lines=10> */
[----:B------:R-:W-:Y:S01]  /*09b0*/  NOP ;  /* 0x0000000000007918 */ /* 0x000fe20000000000 */
.L_x_5:
[----:B------:R-:W-:Y:S01]  /*09c0*/  VOTEU.ANY UP2, P2 ;  /* 0x00000000003f7886 */ /* 0x000fe20001040100 */
[----:B-1----:R-:W-:Y:S01]  /*09d0*/  UMOV UR4, 0x40 ;  /* 0x0000004000047882 */ /* 0x002fe20000000000 */
[----:B------:R-:W-:Y:S01]  /*09e0*/  ISETP.NE.AND P3, PT, RZ, UR48, PT ;  /* 0x00000030ff007c0c */ /* 0x000fe2000bf65270 */
[----:B------:R-:W-:Y:S01]  /*09f0*/  NOP ;  /* 0x0000000000007918 */ /* 0x000fe20000000000 */
[----:B------:R-:W-:Y:S01]  /*0a00*/  ISETP.EQ.AND P0, PT, R4, 0x2, P1 ;  /* 0x000000020400780c */ /* 0x000fe20000f02270 */
[----:B------:R-:W1:Y:S01]  /*0a10*/  @UP2 S2UR UR7, SR_CgaCtaId ;  /* 0x00000000000729c3 */ /* 0x000e620000008800 */
[----:B------:R-:W-:Y:S01]  /*0a20*/  @UP2 UMOV UR6, 0x400 ;  /* 0x0000040000062882 */ /* 0x000fe20000000000 */
[----:B------:R-:W-:-:S04]  /*0a30*/  @UP2 UIADD3 UR4, -UR4, 0x100000, URZ ;  /* 0x0010000004042890 */ /* 0x000fc8000fffe13f */
[----:B------:R-:W-:Y:S02]  /*0a40*/  @UP2 USHF.L.U32 UR5, UR4, 0xb, URZ ;  /* 0x0000000b04052899 */ /* 0x000fe4000800063f */
[----:B------:R-:W-:Y:S02]  /*0a50*/  @UP2 USHF.L.U32 UR4, UR4, 0x1, URZ ;  /* 0x0000000104042899 */ /* 0x000fe4000800063f */
[----:B-1----:R-:W-:Y:S01]  /*0a60*/  @UP2 ULEA UR6, UR7, UR6, 0x18 ;  /* 0x0000000607062291 */ /* 0x002fe2000f8ec03f */
[----:B------:R-:W-:Y:S01]  /*0a70*/  VOTEU.ANY UP2, P2 ;  /* 0x00000000003f7886 */ /* 0x000fe20001040100 */
[----:B------:R-:W-:Y:S01]  /*0a80*/  ISETP.EQ.AND P2, PT, R4, 0x1, P1 ;  /* 0x000000010400780c */ /* 0x000fe20000f42270 */
[----:B------:R-:W1:Y:S09]  /*0a90*/  FENCE.VIEW.ASYNC.S ;  /* 0x00000000000073c6 */ /* 0x000e720000000000 */
[----:B-1----:R1:W2:Y:S01]  /*0aa0*/  @UP2 SYNCS.EXCH.64 URZ, [UR6+0x284b0], UR4 ;  /* 0x0284b004063f25b2 */ /* 0x0022a20008000100 */
[----:B------:R-:W-:Y:S01]  /*0ab0*/  NOP ;  /* 0x0000000000007918 */ /* 0x000fe20000000000 */
[----:B--234-:R-:W-:Y:S06]  /*0ac0*/  BAR.SYNC.DEFER_BLOCKING 0x0 ;  /* 0x0000000000007b1d */ /* 0x01cfec0000010000 */
[----:B------:R-:W-:Y:S05]  /*0ad0*/  @!P3 BRA `(.L_x_6) ;  /* 0x0000007000f0b947 */ /* 0x000fea0003800000 */
[----:B------:R-:W-:-:S06]  /*0ae0*/  UISETP.GT.U32.AND UP0, UPT, UR10, 0x3, UPT ;  /* 0x000000030a00788c */ /* 0x000fcc000bf04070 */
[----:B------:R-:W-:-:S13]  /*0af0*/  PLOP3.LUT P0, PT, PT, PT, UP0, 0x80, 0x0 ;  /* 0x000000000000781c */ /* 0x000fda0003f0f008 */
[----:B-1----:R-:W-:Y:S05]  /*0b00*/  @P0 EXIT ;  /* 0x000000000000094d */ /* 0x002fea0003800000 */
.L_x_7:
[----:B------:R-:W-:-:S08]  /*0b10*/  NOP ;  /* 0x0000000000007918 */ /* 0x000fd00000000000 */
[----:B------:R-:W1:Y:S02]  /*0b20*/  USETMAXREG.TRY_ALLOC.CTAPOOL UP0, 0xf0 ;  /* 0x000000f0000079c8 */ /* 0x000e640008000600 */
[----:B-1----:R-:W-:-:S13]  /*0b30*/  PLOP3.LUT P0, PT, PT, PT, UP0, 0x80, 0x0 ;  /* 0x000000000000781c */ /* 0x002fda0003f0f008 */
[----:B------:R-:W-:Y:S05]  /*0b40*/  @!P0 BRA `(.L_x_7) ;  /* 0xfffffffc00f08947 */ /* 0x000fea000383ffff */
[----:B------:R-:W-:Y:S02]  /*0b50*/  ULDC UR4, c[0x0][0xa00] ;  /* 0x0002800000047ab9 */ /* 0x000fe40000000800 */
[----:B------:R-:W-:-:S13]  /*0b60*/  ISETP.GE.AND P0, PT, R17, UR4, PT ;  /* 0x0000000411007c0c */ /* 0x000fda000bf06270 */
[----:B------:R-:W-:Y:S05]  /*0b70*/  @P0 EXIT ;  /* 0x000000000000094d */ /* 0x000fea0003800000 */
[----:B------:R-:W-:Y:S01]  /*0b80*/  UISETP.NE.AND UP0, UPT, UR48, 0x1, UPT ;  /* 0x000000013000788c */ /* 0x000fe2000bf05270 */
[----:B------:R-:W-:Y:S01]  /*0b90*/  MOV R16, RZ ;  /* 0x000000ff00107202 */ /* 0x000fe20000000f00 */
[----:B------:R-:W-:Y:S01]  /*0ba0*/  ULDC.64 UR50, c[0x0][0x198] ;  /* 0x0000660000327ab9 */ /* 0x000fe20000000a00 */
[----:B------:R-:W-:Y:S01]  /*0bb0*/  UMOV UR36, URZ ;  /* 0x0000003f00247c82 */ /* 0x000fe20008000000 */
[----:B------:R-:W-:Y:S02]  /*0bc0*/  UP2UR UR4, UPR, URZ, 0x1 ;  /* 0x000000013f047883 */ /* 0x000fe40008000000 */
[----:B------:R-:W-:Y:S01]  /*0bd0*/  USEL UR4, URZ, 0x1, UP0 ;  /* 0x000000013f047887 */ /* 0x000fe20008000000 */
[----:B------:R-:W-:Y:S01]  /*0be0*/  UMOV UR37, URZ ;  /* 0x0000003f00257c82 */ /* 0x000fe20008000000 */
[----:B------:R-:W-:Y:S01]  /*0bf0*/  UMOV UR38, URZ ;  /* 0x0000003f00267c82 */ /* 0x000fe20008000000 */
[----:B------:R-:W-:-:S03]  /*0c00*/  ULDC.64 UR52, c[0x0][0x208] ;  /* 0x0000820000347ab9 */ /* 0x000fc60000000a00 */
[----:B------:R-:W-:-:S07]  /*0c10*/  MOV R19, UR4 ;  /* 0x0000000400137c02 */ /* 0x000fce0008000f00 */
.L_x_65:
[----:B------:R-:W-:Y:S01]  /*0c20*/  ULDC UR8, c[0x0][0xa04] ;  /* 0x0002810000087ab9 */ /* 0x000fe20000000800 */
[----:B------:R-:W-:Y:S01]  /*0c30*/  R2UR UR46, R17 ;  /* 0x00000000112e72ca */ /* 0x000fe200000e0000 */
[----:B------:R-:W-:Y:S01]  /*0c40*/  UISETP.NE.AND UP0, UPT, UR8, 0x1, UPT ;  /* 0x000000010800788c */ /* 0x000fe2000bf05270 */
[----:B------:R-:W-:Y:S01]  /*0c50*/  ULDC UR4, c[0x0][0xa10] ;  /* 0x0002840000047ab9 */ /* 0x000fe20000000800 */
[----:B------:R-:W-:Y:S01]  /*0c60*/  ULDC UR44, c[0x0][0xa1c] ;  /* 0x00028700002c7ab9 */ /* 0x000fe20000000800 */
[----:B------:R-:W-:Y:S02]  /*0c70*/  UISETP.NE.AND UP1, UPT, UR4, 0x1, UPT ;  /* 0x000000010400788c */ /* 0x000fe4000bf25270 */
[----:B------:R-:W-:-:S06]  /*0c80*/  UISETP.NE.AND UP2, UPT, UR48, 0x1, UPT ;  /* 0x000000013000788c */ /* 0x000fcc000bf45270 */
[----:B------:R-:W-:Y:S01]  /*0c90*/  @UP0 ULDC.64 UR6, c[0x0][0xa08] ;  /* 0x0002820000060ab9 */ /* 0x000fe20000000a00 */
[----:B------:R-:W-:Y:S01]  /*0ca0*/  PLOP3.LUT P0, PT, PT, PT, UP2, 0x80, 0x0 ;  /* 0x000000000000781c */ /* 0x000fe20003f0f028 */
[----:B------:R-:W-:-:S03]  /*0cb0*/  UIMAD.WIDE.U32 UR4, UR46, UR6, URZ ;  /* 0x000000062e0472a5 */ /* 0x000fc6000f8e003f */
[----:B------:R-:W-:Y:S01]  /*0cc0*/  @UP1 ULDC UR6, c[0x0][0xa18] ;  /* 0x0002860000061ab9 */ /* 0x000fe20000000800 */
[----:B------:R-:W-:Y:S02]  /*0cd0*/  @UP0 USHF.R.U32.HI UR46, URZ, UR7, UR5 ;  /* 0x000000073f2e0299 */ /* 0x000fe40008011605 */
[----:B------:R-:W-:Y:S01]  /*0ce0*/  UISETP.NE.AND UP0, UPT, UR44, 0x1, UPT ;  /* 0x000000012c00788c */ /* 0x000fe2000bf05270 */
[----:B------:R-:W-:Y:S02]  /*0cf0*/  @UP1 ULDC UR4, c[0x0][0xa14] ;  /* 0x0002850000041ab9 */ /* 0x000fe40000000800 */
[----:B------:R-:W-:Y:S02]  /*0d00*/  UIMAD.WIDE.U32 UR4, UR46, UR4, URZ ;  /* 0x000000042e0472a5 */ /* 0x000fe4000f8e003f */
[----:B-1----:R-:W-:Y:S01]  /*0d10*/  IADD3 R0, RZ, -UR46, RZ ;  /* 0x8000002eff007c10 */ /* 0x002fe2000fffe0ff */
[----:B------:R-:W-:Y:S01]  /*0d20*/  UMOV UR47, UR46 ;  /* 0x0000002e002f7c82 */ /* 0x000fe20008000000 */
[----:B------:R-:W-:-:S03]  /*0d30*/  @UP1 USHF.R.U32.HI UR47, URZ, UR6, UR5 ;  /* 0x000000063f2f1299 */ /* 0x000fc60008011605 */
[----:B------:R-:W-:Y:S01]  /*0d40*/  IMAD R0, R0, UR8, R17 ;  /* 0x0000000800007c24 */ /* 0x000fe2000f8e0211 */
[----:B------:R-:W-:Y:S02]  /*0d50*/  @UP0 ULDC.64 UR6, c[0x0][0xa20] ;  /* 0x0002880000060ab9 */ /* 0x000fe40000000a00 */
[----:B------:R-:W-:Y:S02]  /*0d60*/  UIMAD.WIDE.U32 UR4, UR47, UR6, URZ ;  /* 0x000000062f0472a5 */ /* 0x000fe4000f8e003f */
[----:B------:R-:W-:Y:S01]  /*0d70*/  R2UR UR42, R0 ;  /* 0x00000000002a72ca */ /* 0x000fe200000e0000 */
[----:B------:R-:W-:Y:S01]  /*0d80*/  UMOV UR6, UR47 ;  /* 0x0000002f00067c82 */ /* 0x000fe20008000000 */
[----:B------:R-:W-:-:S04]  /*0d90*/  @UP0 USHF.R.U32.HI UR6, URZ, UR7, UR5 ;  /* 0x000000073f060299 */ /* 0x000fc80008011605 */
[----:B------:R-:W-:-:S04]  /*0da0*/  UIADD3 UR4, -UR6, URZ, URZ ;  /* 0x0000003f06047290 */ /* 0x000fc8000fffe13f */
[----:B------:R-:W-:Y:S01]  /*0db0*/  UIMAD UR44, UR44, UR4, UR47 ;  /* 0x000000042c2c72a4 */ /* 0x000fe2000f8e022f */
[----:B--2---:R-:W-:Y:S11]  /*0dc0*/  @!P0 BRA `(.L_x_8) ;  /* 0x0000000000688947 */ /* 0x004ff60003800000 */
[----:B------:R-:W-:-:S06]  /*0dd0*/  UISETP.NE.AND UP0, UPT, UR48, 0x2, UPT ;  /* 0x000000023000788c */ /* 0x000fcc000bf05270 */
[----:B------:R-:W-:-:S13]  /*0de0*/  PLOP3.LUT P1, PT, PT, PT, UP0, 0x80, 0x0 ;  /* 0x000000000000781c */ /* 0x000fda0003f2f008 */
[----:B------:R-:W-:Y:S05]  /*0df0*/  @!P1 BRA `(.L_x_9) ;  /* 0x0000000000449947 */ /* 0x000fea0003800000 */
[----:B------:R-:W-:-:S06]  /*0e00*/  UISETP.NE.AND UP0, UPT, UR48, 0x3, UPT ;  /* 0x000000033000788c */ /* 0x000fcc000bf05270 */
[----:B------:R-:W-:-:S13]  /*0e10*/  PLOP3.LUT P1, PT, PT, PT, UP0, 0x80, 0x0 ;  /* 0x000000000000781c */ /* 0x000fda0003f2f008 */
[----:B------:R-:W-:Y:S05]  /*0e20*/  @!P1 BRA `(.L_x_10) ;  /* 0x0000000000249947 */ /* 0x000fea0003800000 */
[----:B------:R-:W-:-:S06]  /*0e30*/  UISETP.NE.AND UP0, UPT, UR48, 0x4, UPT ;  /* 0x000000043000788c */ /* 0x000fcc000bf05270 */
[----:B------:R-:W-:-:S13]  /*0e40*/  PLOP3.LUT P1, PT, PT, PT, UP0, 0x80, 0x0 ;  /* 0x000000000000781c */ /* 0x000fda0003f2f008 */
[----:B------:R-:W-:Y:S05]  /*0e50*/  @P1 BRA `(.L_x_11) ;  /* 0x0000000000541947 */ /* 0x000fea0003800000 */
[----:B------:R-:W-:Y:S02]  /*0e60*/  UIADD3 UR4, UR36, -0x1, URZ ;  /* 0xffffffff24047890 */ /* 0x000fe4000fffe03f */
[----:B------:R-:W-:Y:S02]  /*0e70*/  ULOP3.LUT UR36, UR36, 0x1, URZ, 0xc, !UPT ;  /* 0x0000000124247892 */ /* 0x000fe4000f8e0c3f */
[----:B------:R-:W-:-:S04]  /*0e80*/  ULOP3.LUT UR4, UR4, 0x2, URZ, 0xc0, !UPT ;  /* 0x0000000204047892 */ /* 0x000fc8000f8ec03f */
[----:B------:R-:W-:-:S04]  /*0e90*/  USHF.R.U32.HI UR4, URZ, 0x1, UR4 ;  /* 0x000000013f047899 */ /* 0x000fc80008011604 */
[----:B------:R-:W-:Y:S01]  /*0ea0*/  ULOP3.LUT UR37, UR37, UR4, URZ, 0x3c, !UPT ;  /* 0x0000000425257292 */ /* 0x000fe2000f8e3c3f */
[----:B------:R-:W-:Y:S11]  /*0eb0*/  BRA `(.L_x_11) ;  /* 0x00000000003c7947 */ /* 0x000ff60003800000 */
.L_x_10:
[----:B------:R-:W-:Y:S02]  /*0ec0*/  ULOP3.LUT UP0, URZ, UR36, 0x2, URZ, 0xc0, !UPT ;  /* 0x00000002243f7892 */ /* 0x000fe4000f80c03f */
[----:B------:R-:W-:Y:S02]  /*0ed0*/  ULOP3.LUT UR36, UR36, 0x1, URZ, 0xc0, !UPT ;  /* 0x0000000124247892 */ /* 0x000fe4000f8ec03f */
[----:B------:R-:W-:-:S04]  /*0ee0*/  USEL UR4, URZ, 0x1, UP0 ;  /* 0x000000013f047887 */ /* 0x000fc80008000000 */
[----:B------:R-:W-:Y:S01]  /*0ef0*/  ULOP3.LUT UR37, UR37, UR4, URZ, 0x3c, !UPT ;  /* 0x0000000425257292 */ /* 0x000fe2000f8e3c3f */
[----:B------:R-:W-:Y:S11]  /*0f00*/  BRA `(.L_x_11) ;  /* 0x0000000000287947 */ /* 0x000ff60003800000 */
.L_x_9:
[----:B------:R-:W-:Y:S02]  /*0f10*/  UIADD3 UR4, UR36, 0x1, URZ ;  /* 0x0000000124047890 */ /* 0x000fe4000fffe03f */
[----:B------:R-:W-:Y:S02]  /*0f20*/  ULOP3.LUT UR36, UR36, 0x1, URZ, 0xc, !UPT ;  /* 0x0000000124247892 */ /* 0x000fe4000f8e0c3f */
[----:B------:R-:W-:-:S04]  /*0f30*/  UISETP.GT.U32.AND UP0, UPT, UR4, 0x1, UPT ;  /* 0x000000010400788c */ /* 0x000fc8000bf04070 */
[----:B------:R-:W-:-:S04]  /*0f40*/  USEL UR4, URZ, 0x1, !UP0 ;  /* 0x000000013f047887 */ /* 0x000fc8000c000000 */
[----:B------:R-:W-:Y:S01]  /*0f50*/  ULOP3.LUT UR37, UR37, UR4, URZ, 0x3c, !UPT ;  /* 0x0000000425257292 */ /* 0x000fe2000f8e3c3f */
[----:B------:R-:W-:Y:S11]  /*0f60*/  BRA `(.L_x_11) ;  /* 0x0000000000107947 */ /* 0x000ff60003800000 */
.L_x_8:
[----:B------:R-:W-:Y:S02]  /*0f70*/  UISETP.GT.U32.AND UP0, UPT, UR36, 0x1, UPT ;  /* 0x000000012400788c */ /* 0x000fe4000bf04070 */
[----:B------:R-:W-:Y:S02]  /*0f80*/  ULOP3.LUT UR36, UR36, 0x1, URZ, 0xc0, !UPT ;  /* 0x0000000124247892 */ /* 0x000fe4000f8ec03f */
[----:B------:R-:W-:-:S04]  /*0f90*/  USEL UR4, URZ, 0x1, !UP0 ;  /* 0x000000013f047887 */ /* 0x000fc8000c000000 */
[----:B------:R-:W-:-:S12]  /*0fa0*/  ULOP3.LUT UR37, UR37, UR4, URZ, 0x3c, !UPT ;  /* 0x0000000425257292 */ /* 0x000fd8000f8e3c3f */
.L_x_11:
[----:B------:R-:W-:Y:S05]  /*0fb0*/  @!P0 BRA `(.L_x_12) ;  /* 0x00000000003c8947 */ /* 0x000fea0003800000 */
        /* <DEDUP_REMOVED lines=9> */
[----:B------:R-:W-:Y:S01]  /*1050*/  ULEA UR42, UR42, 0x3, 0x1 ;  /* 0x000000032a2a7891 */ /* 0x000fe2000f8e083f */
[----:B------:R-:W-:Y:S11]  /*1060*/  BRA `(.L_x_15) ;  /* 0x0000000000147947 */ /* 0x000ff60003800000 */
.L_x_14:
[----:B------:R-:W-:Y:S01]  /*1070*/  ULEA UR42, UR42, 0x2, 0x1 ;  /* 0x000000022a2a7891 */ /* 0x000fe2000f8e083f */
[----:B------:R-:W-:Y:S11]  /*1080*/  BRA `(.L_x_15) ;  /* 0x00000000000c7947 */ /* 0x000ff60003800000 */
.L_x_13:
[----:B------:R-:W-:Y:S01]  /*1090*/  ULEA UR42, UR42, 0x1, 0x1 ;  /* 0x000000012a2a7891 */ /* 0x000fe2000f8e083f */
[----:B------:R-:W-:Y:S11]  /*10a0*/  BRA `(.L_x_15) ;  /* 0x0000000000047947 */ /* 0x000ff60003800000 */
.L_x_12:
[----:B------:R-:W-:-:S12]  /*10b0*/  USHF.L.U32 UR42, UR42, 0x1, URZ ;  /* 0x000000012a2a7899 */ /* 0x000fd8000800063f */
.L_x_15:
[----:B------:R-:W-:-:S04]  /*10c0*/  ULOP3.LUT UR4, UR45, 0x1, URZ, 0xfc, !UPT ;  /* 0x000000012d047892 */ /* 0x000fc8000f8efc3f */
[----:B------:R-:W-:-:S06]  /*10d0*/  UISETP.NE.AND UP0, UPT, UR4, 0x3, UPT ;  /* 0x000000030400788c */ /* 0x000fcc000bf05270 */
[----:B------:R-:W-:-:S13]  /*10e0*/  PLOP3.LUT P0, PT, PT, PT, UP0, 0x80, 0x0 ;  /* 0x000000000000781c */ /* 0x000fda0003f0f008 */
[----:B------:R-:W-:Y:S05]  /*10f0*/  @!P0 BRA `(.L_x_16) ;  /* 0x0000000000048947 */ /* 0x000fea0003800000 */
[----:B------:R-:W-:Y:S01]  /*1100*/  BPT.TRAP 0x1 ;  /* 0x000000040000795c */ /* 0x000fe20000300000 */
.L_x_16:
[----:B------:R-:W1:Y:S01]  /*1110*/  S2UR UR4, SR_CgaCtaId ;  /* 0x00000000000479c3 */ /* 0x000e620000008800 */
[----:B------:R-:W-:Y:S01]  /*1120*/  UMOV UR28, 0x400 ;  /* 0x00000400001c7882 */ /* 0x000fe20000000000 */
[----:B------:R-:W-:-:S04]  /*1130*/  MOV R0, UR37 ;  /* 0x0000002500007c02 */ /* 0x000fc80008000f00 */
[----:B------:R-:W-:Y:S01]  /*1140*/  SHF.L.U32 R0, R0, 0x1f, RZ ;  /* 0x0000001f00007819 */ /* 0x000fe200000006ff */
[----:B-1----:R-:W-:Y:S02]  /*1150*/  ULEA UR28, UR4, UR28, 0x18 ;  /* 0x0000001c041c7291 */ /* 0x002fe4000f8ec03f */
[----:B------:R-:W-:Y:S02]  /*1160*/  ULOP3.LUT UR4, UR39, 0x1, URZ, 0xfc, !UPT ;  /* 0x0000000127047892 */ /* 0x000fe4000f8efc3f */
[----:B------:R-:W-:Y:S02]  /*1170*/  ULEA UR5, UR36, UR28, 0x3 ;  /* 0x0000001c24057291 */ /* 0x000fe4000f8e183f */
[----:B------:R-:W-:-:S06]  /*1180*/  UISETP.NE.AND UP0, UPT, UR4, 0x3, UPT ;  /* 0x000000030400788c */ /* 0x000fcc000bf05270 */
[----:B------:R-:W-:Y:S01]  /*1190*/  PLOP3.LUT P0, PT, PT, PT, UP0, 0x80, 0x0 ;  /* 0x000000000000781c */ /* 0x000fe20003f0f008 */
[----:B------:R-:W1:Y:S02]  /*11a0*/  SYNCS.PHASECHK.TRANS64.TRYWAIT P1, [UR5+0x28450], R0 ;  /* 0x02845000ff0075a7 */ /* 0x000e640008020145 */
[----:B-1----:R-:W-:Y:S10]  /*11b0*/  @!P1 BRA `(.L_x_17) ;  /* 0x0000008800249947 */ /* 0x002ff40003800000 */
.L_x_111:
[----:B------:R-:W-:Y:S05]  /*11c0*/  @!P0 BRA `(.L_x_18) ;  /* 0x0000000000048947 */ /* 0x000fea0003800000 */
[----:B------:R-:W-:Y:S01]  /*11d0*/  BPT.TRAP 0x1 ;  /* 0x000000040000795c */ /* 0x000fe20000300000 */
.L_x_18:
[----:B------:R-:W-:Y:S01]  /*11e0*/  ULEA UR32, UR38, UR28, 0x3 ;  /* 0x0000001c26207291 */ /* 0x000fe2000f8e183f */
[----:B-1----:R-:W-:Y:S01]  /*11f0*/  SHF.L.U32 R0, R16, 0x1f, RZ ;  /* 0x0000001f10007819 */ /* 0x002fe200000006ff */
[----:B------:R-:W-:Y:S01]  /*1200*/  UIADD3 UR31, UR28, 0x28490, URZ ;  /* 0x000284901c1f7890 */ /* 0x000fe2000fffe03f */
[----:B------:R-:W-:Y:S01]  /*1210*/  SHF.L.U32 R3, R19, 0x1f, RZ ;  /* 0x0000001f13037819 */ /* 0x000fe200000006ff */
[----:B------:R-:W-:Y:S02]  /*1220*/  ULEA UR30, UR48, 0xfffffff8, 0x3 ;  /* 0xfffffff8301e7891 */ /* 0x000fe4000f8e183f */
[----:B------:R-:W-:Y:S02]  /*1230*/  ULEA UR4, UR48, UR31, 0x3 ;  /* 0x0000001f30047291 */ /* 0x000fe4000f8e183f */
[----:B------:R-:W-:Y:S01]  /*1240*/  ULOP3.LUT UR30, UR30, 0x8, URZ, 0xc, !UPT ;  /* 0x000000081e1e7892 */ /* 0x000fe2000f8e0c3f */
[----:B------:R-:W1:Y:S02]  /*1250*/  SYNCS.PHASECHK.TRANS64.TRYWAIT P1, [UR32+0x28400], R0 ;  /* 0x02840000ff0075a7 */ /* 0x000e640008020160 */
[----:B-1----:R-:W-:Y:S09]  /*1260*/  @!P1 BRA `(.L_x_19) ;  /* 0x0000008800109947 */ /* 0x002ff20003800000 */
.L_x_112:
[----:B------:R-:W2:Y:S02]  /*1270*/  SYNCS.PHASECHK.TRANS64.TRYWAIT P1, [UR4+-0x8], R3 ;  /* 0xfffff803ff0075a7 */ /* 0x000ea40008020144 */
[----:B--2---:R-:W-:Y:S05]  /*1280*/  @!P1 BRA `(.L_x_20) ;  /* 0x0000008800209947 */ /* 0x004fea0003800000 */
.L_x_113:
[----:B------:R-:W-:Y:S01]  /*1290*/  UIADD3 UR5, UR28, 0x6000, URZ ;  /* 0x000060001c057890 */ /* 0x000fe2000fffe03f */
[----:B------:R-:W-:Y:S01]  /*12a0*/  WARPGROUP.ARRIVE ;  /* 0x00000000000079c5 */ /* 0x000fe20000000000 */
[----:B------:R-:W-:Y:S02]  /*12b0*/  USHF.R.U32.HI UR4, URZ, 0x4, UR28 ;  /* 0x000000043f047899 */ /* 0x000fe4000801161c */
[----:B------:R-:W-:Y:S02]  /*12c0*/  USHF.R.U32.HI UR5, URZ, 0x4, UR5 ;  /* 0x000000043f057899 */ /* 0x000fe40008011605 */
[----:B------:R-:W-:Y:S02]  /*12d0*/  ULOP3.LUT UR4, UR4, 0x3fff, URZ, 0xc0, !UPT ;  /* 0x00003fff04047892 */ /* 0x000fe4000f8ec03f */
[----:B------:R-:W-:Y:S02]  /*12e0*/  ULOP3.LUT UR33, UR5, 0x3fff, URZ, 0xc0, !UPT ;  /* 0x00003fff05217892 */ /* 0x000fe4000f8ec03f */
[----:B------:R-:W-:-:S02]  /*12f0*/  ULOP3.LUT UR4, UR4, 0x10000, URZ, 0xfc, !UPT ;  /* 0x0001000004047892 */ /* 0x000fc4000f8efc3f */
[----:B------:R-:W-:Y:S02]  /*1300*/  ULOP3.LUT UR29, UR33, 0x10000, URZ, 0xfc, !UPT ;  /* 0x00010000211d7892 */ /* 0x000fe4000f8efc3f */
[----:B------:R-:W-:Y:S02]  /*1310*/  UIMAD UR24, UR36, 0x300, UR4 ;  /* 0x00000300241878a4 */ /* 0x000fe4000f8e0204 */
[----:B------:R-:W-:Y:S01]  /*1320*/  UIMAD UR26, UR38, 0x600, UR29 ;  /* 0x00000600261a78a4 */ /* 0x000fe2000f8e021d */
[----:B------:R-:W-:Y:S01]  /*1330*/  UMOV UR25, 0x80000020 ;  /* 0x8000002000197882 */ /* 0x000fe20000000000 */
[----:B------:R-:W-:Y:S01]  /*1340*/  UMOV UR27, 0x80000020 ;  /* 0x80000020001b7882 */ /* 0x000fe20000000000 */
[----:B------:R-:W-:Y:S02]  /*1350*/  UIADD3 UR4, UR24, 0x2, URZ ;  /* 0x0000000218047890 */ /* 0x000fe4000fffe03f */
[----:B------:R-:W-:Y:S01]  /*1360*/  UIADD3 UR6, UR26, 0x2, URZ ;  /* 0x000000021a067890 */ /* 0x000fe2000fffe03f */
[----:B------:R-:W-:-:S03]  /*1370*/  UMOV UR5, 0x80000020 ;  /* 0x8000002000057882 */ /* 0x000fc60000000000 */
[----:B------:R-:W-:Y:S01]  /*1380*/  HGMMA.64x128x16.F32 R24, gdesc[UR24], RZ, !UPT, gsb0 ;  /* 0x01e00000181879f0 */ /* 0x000fe2000c0008ff */
[----:B------:R-:W-:Y:S01]  /*1390*/  UMOV UR7, 0x80000020 ;  /* 0x8000002000077882 */ /* 0x000fe20000000000 */
[----:B------:R-:W-:Y:S02]  /*13a0*/  UIADD3 UR8, UR24, 0x100, URZ ;  /* 0x0000010018087890 */ /* 0x000fe4000fffe03f */
[----:B------:R-:W-:Y:S01]  /*13b0*/  UIADD3 UR10, UR26, 0x200, URZ ;  /* 0x000002001a0a7890 */ /* 0x000fe2000fffe03f */
[----:B------:R-:W-:Y:S01]  /*13c0*/  UMOV UR9, 0x80000020 ;  /* 0x8000002000097882 */ /* 0x000fe20000000000 */
[----:B------:R-:W-:Y:S01]  /*13d0*/  UMOV UR11, 0x80000020 ;  /* 0x80000020000b7882 */ /* 0x000fe20000000000 */
[----:B------:R-:W-:Y:S02]  /*13e0*/  UIADD3 UR12, UR24, 0x102, URZ ;  /* 0x00000102180c7890 */ /* 0x000fe4000fffe03f */
[----:B------:R-:W-:Y:S01]  /*13f0*/  UIADD3 UR14, UR26, 0x202, URZ ;  /* 0x000002021a0e7890 */ /* 0x000fe2000fffe03f */
[----:B------:R-:W-:Y:S01]  /*1400*/  UMOV UR13, 0x80000020 ;  /* 0x80000020000d7882 */ /* 0x000fe20000000000 */
[----:B------:R-:W-:Y:S01]  /*1410*/  UMOV UR15, 0x80000020 ;  /* 0x80000020000f7882 */ /* 0x000fe20000000000 */
[----:B------:R-:W-:-:S02]  /*1420*/  UIADD3 UR16, UR24, 0x200, URZ ;  /* 0x0000020018107890 */ /* 0x000fc4000fffe03f */
[----:B------:R-:W-:Y:S01]  /*1430*/  UIADD3 UR18, UR26, 0x400, URZ ;  /* 0x000004001a127890 */ /* 0x000fe2000fffe03f */
[----:B------:R-:W-:Y:S01]  /*1440*/  UMOV UR17, 0x80000020 ;  /* 0x8000002000117882 */ /* 0x000fe20000000000 */
[----:B------:R-:W-:Y:S01]  /*1450*/  UMOV UR19, 0x80000020 ;  /* 0x8000002000137882 */ /* 0x000fe20000000000 */
[----:B------:R-:W-:Y:S02]  /*1460*/  UIADD3 UR20, UR24, 0x202, URZ ;  /* 0x0000020218147890 */ /* 0x000fe4000fffe03f */
[----:B------:R-:W-:Y:S01]  /*1470*/  UIADD3 UR22, UR26, 0x402, URZ ;  /* 0x000004021a167890 */ /* 0x000fe2000fffe03f */
[----:B------:R-:W-:Y:S01]  /*1480*/  UMOV UR21, 0x80000020 ;  /* 0x8000002000157882 */ /* 0x000fe20000000000 */
[----:B------:R-:W-:Y:S01]  /*1490*/  UMOV UR23, 0x80000020 ;  /* 0x8000002000177882 */ /* 0x000fe20000000000 */
[----:B------:R-:W-:Y:S02]  /*14a0*/  WARPGROUP.DEPBAR.LE gsb0, 0x0 ;  /* 0x00008000000079c5 */ /* 0x000fe40000010000 */
[----:B------:R-:W-:-:S06]  /*14b0*/  WARPGROUP.ARRIVE ;  /* 0x00000000000079c5 */ /* 0x000fcc0000000000 */
[----:B------:R-:W-:Y:S01]  /*14c0*/  HGMMA.64x128x16.F32 R24, gdesc[UR4], R24, gsb0 ;  /* 0x01e00000041879f0 */ /* 0x000fe20008000818 */
[----:B------:R-:W-:Y:S02]  /*14d0*/  ULDC UR6, c[0x0][0x604] ;  /* 0x0001810000067ab9 */ /* 0x000fe40000000800 */
[----:B------:R-:W-:Y:S02]  /*14e0*/  WARPGROUP.DEPBAR.LE gsb0, 0x0 ;  /* 0x00008000000079c5 */ /* 0x000fe40000010000 */
[----:B------:R-:W-:-:S07]  /*14f0*/  WARPGROUP.ARRIVE ;  /* 0x00000000000079c5 */ /* 0x000fce0000000000 */
[----:B------:R-:W-:Y:S03]  /*1500*/  HGMMA.64x128x16.F32 R24, gdesc[UR8], R24, gsb0 ;  /* 0x01e00000081879f0 */ /* 0x000fe60008000818 */
        /* <DEDUP_REMOVED lines=10> */
[----:B-1----:R-:W-:-:S04]  /*15b0*/  FMNMX R3, R24, R25, !PT ;  /* 0x0000001918037209 */ /* 0x002fc80007800000 */
[----:B------:R-:W-:-:S04]  /*15c0*/  FMNMX R0, R28, R3, !PT ;  /* 0x000000031c007209 */ /* 0x000fc80007800000 */
        /* <DEDUP_REMOVED lines=28> */
[----:B------:R-:W-:-:S05]  /*1790*/  FMNMX R0, R85, R0, !PT ;  /* 0x0000000055007209 */ /* 0x000fca0007800000 */
[----:B------:R-:W1:Y:S02]  /*17a0*/  SHFL.BFLY PT, R3, R0, 0x1, 0x1f ;  /* 0x0c201f0000037f89 */ /* 0x000e6400000e0000 */
[----:B-1----:R-:W-:-:S05]  /*17b0*/  FMNMX R3, R0, R3, !PT ;  /* 0x0000000300037209 */ /* 0x002fca0007800000 */
[----:B------:R-:W1:Y:S02]  /*17c0*/  SHFL.BFLY PT, R4, R3, 0x2, 0x1f ;  /* 0x0c401f0003047f89 */ /* 0x000e6400000e0000 */
[----:B-1----:R-:W-:Y:S02]  /*17d0*/  FMNMX R4, R3, R4, !PT ;  /* 0x0000000403047209 */ /* 0x002fe40007800000 */
[----:B------:R-:W-:Y:S02]  /*17e0*/  FMNMX R3, R26, R27, !PT ;  /* 0x0000001b1a037209 */ /* 0x000fe40007800000 */
[----:B------:R-:W-:Y:S02]  /*17f0*/  FSETP.NEU.AND P1, PT, R4, -INF , PT ;  /* 0xff8000000400780b */ /* 0x000fe40003f2d000 */
[----:B------:R-:W-:Y:S02]  /*1800*/  FMNMX R0, R30, R3, !PT ;  /* 0x000000031e007209 */ /* 0x000fe40007800000 */
[----:B------:R-:W-:-:S02]  /*1810*/  FSEL R5, R4, RZ, P1 ;  /* 0x000000ff04057208 */ /* 0x000fc40000800000 */
[----:B------:R-:W-:-:S03]  /*1820*/  FMNMX R3, R31, R0, !PT ;  /* 0x000000001f037209 */ /* 0x000fc60007800000 */
[----:B------:R-:W-:Y:S01]  /*1830*/  FMUL R14, R5, UR6 ;  /* 0x00000006050e7c20 */ /* 0x000fe20008400000 */
[----:B------:R-:W-:-:S03]  /*1840*/  FMNMX R0, R34, R3, !PT ;  /* 0x0000000322007209 */ /* 0x000fc60007800000 */
[--C-:B------:R-:W-:Y:S01]  /*1850*/  FFMA R24, R24, UR6, -R14.reuse ;  /* 0x0000000618187c23 */ /* 0x100fe2000800080e */
[--C-:B------:R-:W-:Y:S01]  /*1860*/  FFMA R7, R25, UR6, -R14.reuse ;  /* 0x0000000619077c23 */ /* 0x100fe2000800080e */
[--C-:B------:R-:W-:Y:S01]  /*1870*/  FFMA R6, R28, UR6, -R14.reuse ;  /* 0x000000061c067c23 */ /* 0x100fe2000800080e */
[--C-:B------:R-:W-:Y:S01]  /*1880*/  FFMA R8, R36, UR6, -R14.reuse ;  /* 0x0000000624087c23 */ /* 0x100fe2000800080e */
[----:B------:R-:W-:Y:S01]  /*1890*/  FMNMX R3, R35, R0, !PT ;  /* 0x0000000023037209 */ /* 0x000fe20007800000 */
[--C-:B------:R-:W-:Y:S01]  /*18a0*/  FFMA R9, R29, UR6, -R14.reuse ;  /* 0x000000061d097c23 */ /* 0x100fe2000800080e */
[----:B------:R-:W-:Y:S01]  /*18b0*/  FSETP.GEU.AND P5, PT, R24, -126, PT ;  /* 0xc2fc00001800780b */ /* 0x000fe20003fae000 */
[--C-:B------:R-:W-:Y:S01]  /*18c0*/  FFMA R11, R33, UR6, -R14.reuse ;  /* 0x00000006210b7c23 */ /* 0x100fe2000800080e */
[----:B------:R-:W-:Y:S01]  /*18d0*/  FSETP.GEU.AND P3, PT, R7, -126, PT ;  /* 0xc2fc00000700780b */ /* 0x000fe20003f6e000 */
[--C-:B------:R-:W-:Y:S01]  /*18e0*/  FFMA R13, R37, UR6, -R14.reuse ;  /* 0x00000006250d7c23 */ /* 0x100fe2000800080e */
[----:B------:R-:W-:Y:S01]  /*18f0*/  FSETP.GEU.AND P2, PT, R6, -126, PT ;  /* 0xc2fc00000600780b */ /* 0x000fe20003f4e000 */
[--C-:B------:R-:W-:Y:S01]  /*1900*/  FFMA R28, R32, UR6, -R14.reuse ;  /* 0x00000006201c7c23 */ /* 0x100fe2000800080e */
[----:B------:R-:W-:Y:S01]  /*1910*/  FMNMX R0, R38, R3, !PT ;  /* 0x0000000326007209 */ /* 0x000fe20007800000 */
[--C-:B------:R-:W-:Y:S01]  /*1920*/  FFMA R32, R40, UR6, -R14.reuse ;  /* 0x0000000628207c23 */ /* 0x100fe2000800080e */
[----:B------:R-:W-:Y:S01]  /*1930*/  FSETP.GEU.AND P4, PT, R9, -126, PT ;  /* 0xc2fc00000900780b */ /* 0x000fe20003f8e000 */
[--C-:B------:R-:W-:Y:S01]  /*1940*/  FFMA R36, R48, UR6, -R14.reuse ;  /* 0x0000000630247c23 */ /* 0x100fe2000800080e */
[----:B------:R-:W-:Y:S01]  /*1950*/  FMNMX R3, R39, R0, !PT ;  /* 0x0000000027037209 */ /* 0x000fe20007800000 */
[--C-:B------:R-:W-:Y:S01]  /*1960*/  FFMA R15, R41, UR6, -R14.reuse ;  /* 0x00000006290f7c23 */ /* 0x100fe2000800080e */
[----:B------:R-:W-:Y:S01]  /*1970*/  FSETP.GEU.AND P1, PT, R11, -126, PT ;  /* 0xc2fc00000b00780b */ /* 0x000fe20003f2e000 */
[----:B------:R-:W-:Y:S01]  /*1980*/  @!P5 FMUL R24, R24, 0.5 ;  /* 0x3f0000001818d820 */ /* 0x000fe20000400000 */
[----:B------:R-:W-:Y:S01]  /*1990*/  FMNMX R0, R42, R3, !PT ;  /* 0x000000032a007209 */ /* 0x000fe20007800000 */
[----:B------:R-:W-:Y:S01]  /*19a0*/  @!P3 FMUL R7, R7, 0.5 ;  /* 0x3f0000000707b820 */ /* 0x000fe20000400000 */
[----:B------:R-:W-:Y:S01]  /*19b0*/  FSETP.GEU.AND P6, PT, R28, -126, PT ;  /* 0xc2fc00001c00780b */ /* 0x000fe20003fce000 */
[----:B------:R-:W-:Y:S01]  /*19c0*/  @!P2 FMUL R6, R6, 0.5 ;  /* 0x3f0000000606a820 */ /* 0x000fe20000400000 */
[----:B------:R-:W-:Y:S01]  /*19d0*/  FMNMX R3, R43, R0, !PT ;  /* 0x000000002b037209 */ /* 0x000fe20007800000 */
[----:B------:R-:W1:Y:S01]  /*19e0*/  MUFU.EX2 R24, R24 ;  /* 0x0000001800187308 */ /* 0x000e620000000800 */
[--C-:B------:R-:W-:Y:S01]  /*19f0*/  FFMA R21, R45, UR6, -R14.reuse ;  /* 0x000000062d157c23 */ /* 0x100fe2000800080e */
[----:B------:R-:W-:Y:S01]  /*1a00*/  @!P4 FMUL R9, R9, 0.5 ;  /* 0x3f0000000909c820 */ /* 0x000fe20000400000 */
[----:B------:R-:W-:Y:S01]  /*1a10*/  FMNMX R0, R46, R3, !PT ;  /* 0x000000032e007209 */ /* 0x000fe20007800000 */
[--C-:B------:R-:W-:Y:S01]  /*1a20*/  FFMA R23, R49, UR6, -R14.reuse ;  /* 0x0000000631177c23 */ /* 0x100fe2000800080e */
[--C-:B------:R-:W-:Y:S01]  /*1a30*/  FFMA R10, R44, UR6, -R14.reuse ;  /* 0x000000062c0a7c23 */ /* 0x100fe2000800080e */
[----:B------:R-:W-:Y:S01]  /*1a40*/  @!P1 FMUL R11, R11, 0.5 ;  /* 0x3f0000000b0b9820 */ /* 0x000fe20000400000 */
[----:B------:R-:W-:Y:S01]  /*1a50*/  FMNMX R3, R47, R0, !PT ;  /* 0x000000002f037209 */ /* 0x000fe20007800000 */
[----:B------:R-:W2:Y:S01]  /*1a60*/  MUFU.EX2 R7, R7 ;  /* 0x0000000700077308 */ /* 0x000ea20000000800 */
[--C-:B------:R-:W-:Y:S01]  /*1a70*/  FFMA R12, R52, UR6, -R14.reuse ;  /* 0x00000006340c7c23 */ /* 0x100fe2000800080e */
[----:B------:R-:W-:Y:S01]  /*1a80*/  @!P6 FMUL R28, R28, 0.5 ;  /* 0x3f0000001c1ce820 */ /* 0x000fe20000400000 */
[----:B------:R-:W-:Y:S01]  /*1a90*/  FMNMX R0, R50, R3, !PT ;  /* 0x0000000332007209 */ /* 0x000fe20007800000 */
[--C-:B------:R-:W-:Y:S01]  /*1aa0*/  FFMA R33, R60, UR6, -R14.reuse ;  /* 0x000000063c217c23 */ /* 0x100fe2000800080e */
[--C-:B------:R-:W-:Y:S01]  /*1ab0*/  FFMA R25, R53, UR6, -R14.reuse ;  /* 0x0000000635197c23 */ /* 0x100fe2000800080e */
[--C-:B------:R-:W-:Y:S01]  /*1ac0*/  FFMA R40, R57, UR6, -R14.reuse ;  /* 0x0000000639287c23 */ /* 0x100fe2000800080e */
[----:B------:R-:W-:Y:S01]  /*1ad0*/  FMNMX R3, R51, R0, !PT ;  /* 0x0000000033037209 */ /* 0x000fe20007800000 */
[----:B------:R-:W3:Y:S01]  /*1ae0*/  MUFU.EX2 R6, R6 ;  /* 0x0000000600067308 */ /* 0x000ee20000000800 */
[----:B-1----:R-:W-:Y:S01]  /*1af0*/  @!P5 FMUL R24, R24, R24 ;  /* 0x000000181818d220 */ /* 0x002fe20000400000 */
[----:B------:R-:W-:Y:S01]  /*1b00*/  FSETP.GEU.AND P5, PT, R8, -126, PT ;  /* 0xc2fc00000800780b */ /* 0x000fe20003fae000 */
[--C-:B------:R-:W-:Y:S01]  /*1b10*/  FFMA R61, R61, UR6, -R14.reuse ;  /* 0x000000063d3d7c23 */ /* 0x100fe2000800080e */
[----:B------:R-:W-:Y:S01]  /*1b20*/  FMNMX R0, R54, R3, !PT ;  /* 0x0000000336007209 */ /* 0x000fe20007800000 */
[--C-:B------:R-:W-:Y:S01]  /*1b30*/  FFMA R29, R56, UR6, -R14.reuse ;  /* 0x00000006381d7c23 */ /* 0x100fe2000800080e */
[--C-:B------:R-:W-:Y:S01]  /*1b40*/  FFMA R64, R64, UR6, -R14.reuse ;  /* 0x0000000640407c23 */ /* 0x100fe2000800080e */
[--C-:B------:R-:W-:Y:S01]  /*1b50*/  FFMA R72, R72, UR6, -R14.reuse ;  /* 0x0000000648487c23 */ /* 0x100fe2000800080e */
[----:B------:R-:W1:Y:S01]  /*1b60*/  MUFU.EX2 R9, R9 ;  /* 0x0000000900097308 */ /* 0x000e620000000800 */
[----:B--2---:R-:W-:Y:S01]  /*1b70*/  @!P3 FMUL R7, R7, R7 ;  /* 0x000000070707b220 */ /* 0x004fe20000400000 */
[----:B------:R-:W-:Y:S01]  /*1b80*/  FSETP.GEU.AND P3, PT, R13, -126, PT ;  /* 0xc2fc00000d00780b */ /* 0x000fe20003f6e000 */
[--C-:B------:R-:W-:Y:S01]  /*1b90*/  FFMA R65, R65, UR6, -R14.reuse ;  /* 0x0000000641417c23 */ /* 0x100fe2000800080e */
[----:B------:R-:W-:Y:S01]  /*1ba0*/  FMNMX R3, R55, R0, !PT ;  /* 0x0000000037037209 */ /* 0x000fe20007800000 */
[--C-:B------:R-:W-:Y:S01]  /*1bb0*/  FFMA R69, R69, UR6, -R14.reuse ;  /* 0x0000000645457c23 */ /* 0x100fe2000800080e */
[--C-:B------:R-:W-:Y:S01]  /*1bc0*/  FFMA R73, R73, UR6, -R14.reuse ;  /* 0x0000000649497c23 */ /* 0x100fe2000800080e */
[----:B------:R-:W-:Y:S01]  /*1bd0*/  @!P5 FMUL R8, R8, 0.5 ;  /* 0x3f0000000808d820 */ /* 0x000fe20000400000 */
[----:B------:R-:W2:Y:S01]  /*1be0*/  MUFU.EX2 R11, R11 ;  /* 0x0000000b000b7308 */ /* 0x000ea20000000800 */
[----:B---3--:R-:W-:Y:S01]  /*1bf0*/  @!P2 FMUL R6, R6, R6 ;  /* 0x000000060606a220 */ /* 0x008fe20000400000 */
[----:B------:R-:W-:Y:S01]  /*1c00*/  FSETP.GEU.AND P2, PT, R32, -126, PT ;  /* 0xc2fc00002000780b */ /* 0x000fe20003f4e000 */
[--C-:B------:R-:W-:Y:S01]  /*1c10*/  FFMA R76, R76, UR6, -R14.reuse ;  /* 0x000000064c4c7c23 */ /* 0x100fe2000800080e */
[----:B------:R-:W-:Y:S01]  /*1c20*/  FMNMX R0, R58, R3, !PT ;  /* 0x000000033a007209 */ /* 0x000fe20007800000 */
[--C-:B------:R-:W-:Y:S01]  /*1c30*/  FFMA R81, R81, UR6, -R14.reuse ;  /* 0x0000000651517c23 */ /* 0x100fe2000800080e */
[--C-:B------:R-:W-:Y:S01]  /*1c40*/  FFMA R68, R68, UR6, -R14.reuse ;  /* 0x0000000644447c23 */ /* 0x100fe2000800080e */
[----:B------:R-:W-:Y:S01]  /*1c50*/  @!P3 FMUL R13, R13, 0.5 ;  /* 0x3f0000000d0db820 */ /* 0x000fe20000400000 */
[----:B------:R-:W3:Y:S01]  /*1c60*/  MUFU.EX2 R8, R8 ;  /* 0x0000000800087308 */ /* 0x000ee20000000800 */
[----:B------:R-:W-:Y:S01]  /*1c70*/  FMNMX R3, R59, R0, !PT ;  /* 0x000000003b037209 */ /* 0x000fe20007800000 */
[----:B-1----:R-:W-:Y:S01]  /*1c80*/  @!P4 FMUL R9, R9, R9 ;  /* 0x000000090909c220 */ /* 0x002fe20000400000 */
[----:B------:R-:W-:Y:S01]  /*1c90*/  FSETP.GEU.AND P4, PT, R15, -126, PT ;  /* 0xc2fc00000f00780b */ /* 0x000fe20003f8e000 */
[--C-:B------:R-:W-:Y:S01]  /*1ca0*/  FFMA R77, R77, UR6, -R14.reuse ;  /* 0x000000064d4d7c23 */ /* 0x100fe2000800080e */
[----:B------:R-:W-:Y:S01]  /*1cb0*/  FMNMX R0, R62, R3, !PT ;  /* 0x000000033e007209 */ /* 0x000fe20007800000 */
[--C-:B------:R-:W-:Y:S01]  /*1cc0*/  FFMA R80, R80, UR6, -R14.reuse ;  /* 0x0000000650507c23 */ /* 0x100fe2000800080e */
[----:B------:R-:W-:Y:S01]  /*1cd0*/  @!P2 FMUL R32, R32, 0.5 ;  /* 0x3f0000002020a820 */ /* 0x000fe20000400000 */
[----:B------:R-:W1:Y:S01]  /*1ce0*/  MUFU.EX2 R13, R13 ;  /* 0x0000000d000d7308 */ /* 0x000e620000000800 */
[----:B--2---:R-:W-:Y:S01]  /*1cf0*/  @!P1 FMUL R11, R11, R11 ;  /* 0x0000000b0b0b9220 */ /* 0x004fe20000400000 */
[----:B------:R-:W-:Y:S01]  /*1d00*/  FMNMX R3, R63, R0, !PT ;  /* 0x000000003f037209 */ /* 0x000fe20007800000 */
[--C-:B------:R-:W-:Y:S01]  /*1d10*/  FFMA R84, R84, UR6, -R14.reuse ;  /* 0x0000000654547c23 */ /* 0x100fe2000800080e */
[----:B------:R-:W-:Y:S01]  /*1d20*/  FSETP.GEU.AND P1, PT, R21, -126, PT ;  /* 0xc2fc00001500780b */ /* 0x000fe20003f2e000 */
[----:B------:R-:W-:Y:S01]  /*1d30*/  FFMA R85, R85, UR6, -R14 ;  /* 0x0000000655557c23 */ /* 0x000fe2000800080e */
[----:B------:R-:W-:-:S02]  /*1d40*/  FMNMX R0, R66, R3, !PT ;  /* 0x0000000342007209 */ /* 0x000fc40007800000 */
[----:B------:R-:W2:Y:S01]  /*1d50*/  MUFU.EX2 R28, R28 ;  /* 0x0000001c001c7308 */ /* 0x000ea20000000800 */
[----:B---3--:R-:W-:Y:S01]  /*1d60*/  @!P5 FMUL R8, R8, R8 ;  /* 0x000000080808d220 */ /* 0x008fe20000400000 */
[----:B------:R-:W-:Y:S01]  /*1d70*/  FSETP.GEU.AND P5, PT, R36, -126, PT ;  /* 0xc2fc00002400780b */ /* 0x000fe20003fae000 */
[----:B------:R-:W-:Y:S01]  /*1d80*/  @!P4 FMUL R15, R15, 0.5 ;  /* 0x3f0000000f0fc820 */ /* 0x000fe20000400000 */
[----:B------:R-:W-:-:S04]  /*1d90*/  FMNMX R3, R67, R0, !PT ;  /* 0x0000000043037209 */ /* 0x000fc80007800000 */
[----:B------:R-:W3:Y:S01]  /*1da0*/  MUFU.EX2 R32, R32 ;  /* 0x0000002000207308 */ /* 0x000ee20000000800 */
[----:B------:R-:W-:Y:S01]  /*1db0*/  FMNMX R0, R70, R3, !PT ;  /* 0x0000000346007209 */ /* 0x000fe20007800000 */
[----:B------:R-:W-:Y:S01]  /*1dc0*/  @!P1 FMUL R21, R21, 0.5 ;  /* 0x3f00000015159820 */ /* 0x000fe20000400000 */
[----:B-1----:R-:W-:Y:S01]  /*1dd0*/  @!P3 FMUL R13, R13, R13 ;  /* 0x0000000d0d0db220 */ /* 0x002fe20000400000 */
[----:B------:R-:W-:Y:S02]  /*1de0*/  FSETP.GEU.AND P3, PT, R23, -126, PT ;  /* 0xc2fc00001700780b */ /* 0x000fe40003f6e000 */
[----:B------:R-:W-:Y:S01]  /*1df0*/  FMNMX R3, R71, R0, !PT ;  /* 0x0000000047037209 */ /* 0x000fe20007800000 */
[----:B------:R-:W-:Y:S01]  /*1e00*/  @!P5 FMUL R36, R36, 0.5 ;  /* 0x3f0000002424d820 */ /* 0x000fe20000400000 */
[----:B------:R-:W1:Y:S01]  /*1e10*/  MUFU.EX2 R15, R15 ;  /* 0x0000000f000f7308 */ /* 0x000e620000000800 */
[----:B--2---:R-:W-:Y:S01]  /*1e20*/  @!P6 FMUL R28, R28, R28 ;  /* 0x0000001c1c1ce220 */ /* 0x004fe20000400000 */
[----:B------:R-:W-:-:S02]  /*1e30*/  FMNMX R0, R74, R3, !PT ;  /* 0x000000034a007209 */ /* 0x000fc40007800000 */
[----:B------:R-:W-:Y:S02]  /*1e40*/  FSETP.GEU.AND P6, PT, R10, -126, PT ;  /* 0xc2fc00000a00780b */ /* 0x000fe40003fce000 */
[----:B------:R-:W-:Y:S02]  /*1e50*/  FMNMX R3, R75, R0, !PT ;  /* 0x000000004b037209 */ /* 0x000fe40007800000 */
        /* <DEDUP_REMOVED lines=14> */
[----:B------:R-:W-:-:S02]  /*1f40*/  FSETP.GEU.AND P5, PT, R33, -126, PT ;  /* 0xc2fc00002100780b */ /* 0x000fc40003fae000 */
[----:B------:R-:W-:-:S04]  /*1f50*/  FMNMX R3, R83, R0, !PT ;  /* 0x0000000053037209 */ /* 0x000fc80007800000 */
[----:B------:R-:W2:Y:S01]  /*1f60*/  MUFU.EX2 R10, R10 ;  /* 0x0000000a000a7308 */ /* 0x000ea20000000800 */
[----:B---3--:R-:W-:Y:S01]  /*1f70*/  @!P1 FMUL R21, R21, R21 ;  /* 0x0000001515159220 */ /* 0x008fe20000400000 */
[----:B------:R-:W-:Y:S01]  /*1f80*/  FSETP.GEU.AND P1, PT, R40, -126, PT ;  /* 0xc2fc00002800780b */ /* 0x000fe20003f2e000 */
[----:B------:R-:W-:Y:S01]  /*1f90*/  @!P4 FMUL R25, R25, 0.5 ;  /* 0x3f0000001919c820 */ /* 0x000fe20000400000 */
[----:B------:R-:W-:-:S03]  /*1fa0*/  FMNMX R0, R86, R3, !PT ;  /* 0x0000000356007209 */ /* 0x000fc60007800000 */
[----:B------:R-:W-:Y:S01]  /*1fb0*/  @!P5 FMUL R33, R33, 0.5 ;  /* 0x3f0000002121d820 */ /* 0x000fe20000400000 */
[----:B------:R-:W3:Y:S01]  /*1fc0*/  MUFU.EX2 R12, R12 ;  /* 0x0000000c000c7308 */ /* 0x000ee20000000800 */
[----:B------:R-:W-:Y:S01]  /*1fd0*/  FMNMX R0, R87, R0, !PT ;  /* 0x0000000057007209 */ /* 0x000fe20007800000 */
[----:B-1----:R-:W-:Y:S01]  /*1fe0*/  @!P3 FMUL R23, R23, R23 ;  /* 0x000000171717b220 */ /* 0x002fe20000400000 */
[----:B------:R-:W-:-:S03]  /*1ff0*/  FSETP.GEU.AND P3, PT, R61, -126, PT ;  /* 0xc2fc00003d00780b */ /* 0x000fc60003f6e000 */
[----:B------:R-:W1:Y:S01]  /*2000*/  SHFL.BFLY PT, R3, R0, 0x1, 0x1f ;  /* 0x0c201f0000037f89 */ /* 0x000e6200000e0000 */
[----:B------:R-:W-:Y:S01]  /*2010*/  @!P1 FMUL R40, R40, 0.5 ;  /* 0x3f00000028289820 */ /* 0x000fe20000400000 */
[----:B------:R-:W4:Y:S01]  /*2020*/  MUFU.EX2 R33, R33 ;  /* 0x0000002100217308 */ /* 0x000f220000000800 */
[----:B--2---:R-:W-:Y:S01]  /*2030*/  @!P6 FMUL R10, R10, R10 ;  /* 0x0000000a0a0ae220 */ /* 0x004fe20000400000 */
[----:B------:R-:W-:-:S06]  /*2040*/  FSETP.GEU.AND P6, PT, R29, -126, PT ;  /* 0xc2fc00001d00780b */ /* 0x000fcc0003fce000 */
[----:B------:R-:W2:Y:S01]  /*2050*/  MUFU.EX2 R25, R25 ;  /* 0x0000001900197308 */ /* 0x000ea20000000800 */
[----:B---3--:R-:W-:Y:S01]  /*2060*/  @!P2 FMUL R12, R12, R12 ;  /* 0x0000000c0c0ca220 */ /* 0x008fe20000400000 */
[----:B------:R-:W-:Y:S01]  /*2070*/  FSETP.GEU.AND P2, PT, R64, -126, PT ;  /* 0xc2fc00004000780b */ /* 0x000fe20003f4e000 */
[----:B------:R-:W-:-:S04]  /*2080*/  @!P3 FMUL R61, R61, 0.5 ;  /* 0x3f0000003d3db820 */ /* 0x000fc80000400000 */
[----:B------:R-:W-:Y:S01]  /*2090*/  @!P6 FMUL R29, R29, 0.5 ;  /* 0x3f0000001d1de820 */ /* 0x000fe20000400000 */
[----:B------:R-:W3:Y:S01]  /*20a0*/  MUFU.EX2 R40, R40 ;  /* 0x0000002800287308 */ /* 0x000ee20000000800 */
[----:B----4-:R-:W-:Y:S01]  /*20b0*/  @!P5 FMUL R33, R33, R33 ;  /* 0x000000212121d220 */ /* 0x010fe20000400000 */
[----:B------:R-:W-:Y:S02]  /*20c0*/  FSETP.GEU.AND P5, PT, R72, -126, PT ;  /* 0xc2fc00004800780b */ /* 0x000fe40003fae000 */
[----:B-1----:R-:W-:-:S03]  /*20d0*/  FMNMX R3, R0, R3, !PT ;  /* 0x0000000300037209 */ /* 0x002fc60007800000 */
[----:B------:R-:W-:Y:S01]  /*20e0*/  @!P2 FMUL R64, R64, 0.5 ;  /* 0x3f0000004040a820 */ /* 0x000fe20000400000 */
[----:B------:R-:W1:Y:S01]  /*20f0*/  MUFU.EX2 R20, R61 ;  /* 0x0000003d00147308 */ /* 0x000e620000000800 */
[----:B--2---:R-:W-:Y:S01]  /*2100*/  @!P4 FMUL R25, R25, R25 ;  /* 0x000000191919c220 */ /* 0x004fe20000400000 */
[----:B------:R-:W-:Y:S01]  /*2110*/  FSETP.GEU.AND P4, PT, R65, -126, PT ;  /* 0xc2fc00004100780b */ /* 0x000fe20003f8e000 */
[----:B------:R-:W2:Y:S04]  /*2120*/  SHFL.BFLY PT, R0, R3, 0x2, 0x1f ;  /* 0x0c401f0003007f89 */ /* 0x000ea800000e0000 */
[----:B------:R-:W-:Y:S01]  /*2130*/  @!P5 FMUL R72, R72, 0.5 ;  /* 0x3f0000004848d820 */ /* 0x000fe20000400000 */
[----:B------:R-:W4:Y:S01]  /*2140*/  MUFU.EX2 R37, R64 ;  /* 0x0000004000257308 */ /* 0x000f220000000800 */
[----:B---3--:R-:W-:Y:S01]  /*2150*/  @!P1 FMUL R40, R40, R40 ;  /* 0x0000002828289220 */ /* 0x008fe20000400000 */
[----:B------:R-:W-:-:S05]  /*2160*/  FSETP.GEU.AND P1, PT, R69, -126, PT ;  /* 0xc2fc00004500780b */ /* 0x000fca0003f2e000 */
[----:B------:R-:W-:Y:S01]  /*2170*/  @!P4 FMUL R65, R65, 0.5 ;  /* 0x3f0000004141c820 */ /* 0x000fe20000400000 */
[----:B------:R-:W3:Y:S01]  /*2180*/  MUFU.EX2 R45, R72 ;  /* 0x00000048002d7308 */ /* 0x000ee20000000800 */
[----:B-1----:R-:W-:Y:S01]  /*2190*/  @!P3 FMUL R20, R20, R20 ;  /* 0x000000141414b220 */ /* 0x002fe20000400000 */
[----:B------:R-:W-:-:S05]  /*21a0*/  FSETP.GEU.AND P3, PT, R73, -126, PT ;  /* 0xc2fc00004900780b */ /* 0x000fca0003f6e000 */
[----:B------:R-:W-:Y:S01]  /*21b0*/  @!P1 FMUL R69, R69, 0.5 ;  /* 0x3f00000045459820 */ /* 0x000fe20000400000 */
[----:B------:R-:W1:Y:S01]  /*21c0*/  MUFU.EX2 R29, R29 ;  /* 0x0000001d001d7308 */ /* 0x000e620000000800 */
[----:B----4-:R-:W-:Y:S01]  /*21d0*/  @!P2 FMUL R37, R37, R37 ;  /* 0x000000252525a220 */ /* 0x010fe20000400000 */
[----:B------:R-:W-:Y:S02]  /*21e0*/  FSETP.GEU.AND P2, PT, R76, -126, PT ;  /* 0xc2fc00004c00780b */ /* 0x000fe40003f4e000 */
[----:B--2---:R-:W-:-:S03]  /*21f0*/  FMNMX R5, R3, R0, !PT ;  /* 0x0000000003057209 */ /* 0x004fc60007800000 */
[----:B------:R-:W-:Y:S01]  /*2200*/  @!P3 FMUL R73, R73, 0.5 ;  /* 0x3f0000004949b820 */ /* 0x000fe20000400000 */
[----:B------:R-:W2:Y:S01]  /*2210*/  MUFU.EX2 R44, R65 ;  /* 0x00000041002c7308 */ /* 0x000ea20000000800 */
        /* <DEDUP_REMOVED lines=8> */
[----:B--2---:R-:W-:Y:S01]  /*22a0*/  @!P4 FMUL R44, R44, R44 ;  /* 0x0000002c2c2cc220 */ /* 0x004fe20000400000 */
[----:B------:R-:W-:-:S05]  /*22b0*/  FSETP.GEU.AND P4, PT, R77, -126, PT ;  /* 0xc2fc00004d00780b */ /* 0x000fca0003f8e000 */
[----:B------:R-:W-:Y:S01]  /*22c0*/  @!P6 FMUL R68, R68, 0.5 ;  /* 0x3f0000004444e820 */ /* 0x000fe20000400000 */
[----:B------:R-:W2:Y:S01]  /*22d0*/  MUFU.EX2 R49, R76 ;  /* 0x0000004c00317308 */ /* 0x000ea20000000800 */
[----:B---3--:R-:W-:Y:S01]  /*22e0*/  @!P1 FMUL R22, R22, R22 ;  /* 0x0000001616169220 */ /* 0x008fe20000400000 */
[----:B------:R-:W-:-:S04]  /*22f0*/  FSETP.NEU.AND P1, PT, R5, -INF , PT ;  /* 0xff8000000500780b */ /* 0x000fc80003f2d000 */
[----:B------:R-:W-:Y:S01]  /*2300*/  FSEL R0, R5, RZ, P1 ;  /* 0x000000ff05007208 */ /* 0x000fe20000800000 */
[----:B------:R-:W-:Y:S01]  /*2310*/  @!P4 FMUL R77, R77, 0.5 ;  /* 0x3f0000004d4dc820 */ /* 0x000fe20000400000 */
[----:B------:R-:W3:Y:S01]  /*2320*/  MUFU.EX2 R14, R81 ;  /* 0x00000051000e7308 */ /* 0x000ee20000000800 */
[----:B-1----:R-:W-:Y:S01]  /*2330*/  @!P3 FMUL R48, R48, R48 ;  /* 0x000000303030b220 */ /* 0x002fe20000400000 */
[----:B------:R-:W-:Y:S01]  /*2340*/  FSETP.GEU.AND P3, PT, R85, -126, PT ;  /* 0xc2fc00005500780b */ /* 0x000fe20003f6e000 */
[----:B------:R-:W-:Y:S01]  /*2350*/  FMUL R0, R0, UR6 ;  /* 0x0000000600007c20 */ /* 0x000fe20008400000 */
[----:B------:R-:W-:-:S03]  /*2360*/  FSETP.GEU.AND P1, PT, R84, -126, PT ;  /* 0xc2fc00005400780b */ /* 0x000fc60003f2e000 */
[--C-:B------:R-:W-:Y:S01]  /*2370*/  FFMA R26, R26, UR6, -R0.reuse ;  /* 0x000000061a1a7c23 */ /* 0x100fe20008000800 */
[----:B------:R-:W1:Y:S01]  /*2380*/  MUFU.EX2 R41, R68 ;  /* 0x0000004400297308 */ /* 0x000e620000000800 */
[--C-:B------:R-:W-:Y:S01]  /*2390*/  FFMA R57, R31, UR6, -R0.reuse ;  /* 0x000000061f397c23 */ /* 0x100fe20008000800 */
[----:B--2---:R-:W-:Y:S01]  /*23a0*/  @!P2 FMUL R49, R49, R49 ;  /* 0x000000313131a220 */ /* 0x004fe20000400000 */
[--C-:B------:R-:W-:Y:S01]  /*23b0*/  FFMA R3, R27, UR6, -R0.reuse ;  /* 0x000000061b037c23 */ /* 0x100fe20008000800 */
[----:B------:R-:W-:Y:S01]  /*23c0*/  FSETP.GEU.AND P2, PT, R26, -126, PT ;  /* 0xc2fc00001a00780b */ /* 0x000fe20003f4e000 */
[--C-:B------:R-:W-:Y:S01]  /*23d0*/  FFMA R61, R35, UR6, -R0.reuse ;  /* 0x00000006233d7c23 */ /* 0x100fe20008000800 */
[--C-:B------:R-:W-:Y:S01]  /*23e0*/  FFMA R38, R38, UR6, -R0.reuse ;  /* 0x0000000626267c23 */ /* 0x100fe20008000800 */
[----:B------:R-:W-:Y:S01]  /*23f0*/  @!P3 FMUL R85, R85, 0.5 ;  /* 0x3f0000005555b820 */ /* 0x000fe20000400000 */
[----:B------:R-:W2:Y:S01]  /*2400*/  MUFU.EX2 R52, R77 ;  /* 0x0000004d00347308 */ /* 0x000ea20000000800 */
[----:B---3--:R-:W-:Y:S01]  /*2410*/  @!P5 FMUL R14, R14, R14 ;  /* 0x0000000e0e0ed220 */ /* 0x008fe20000400000 */
[----:B------:R-:W-:Y:S01]  /*2420*/  FSETP.GEU.AND P5, PT, R57, -126, PT ;  /* 0xc2fc00003900780b */ /* 0x000fe20003fae000 */
[----:B------:R-:W-:Y:S01]  /*2430*/  @!P1 FMUL R84, R84, 0.5 ;  /* 0x3f00000054549820 */ /* 0x000fe20000400000 */
[--C-:B------:R-:W-:Y:S01]  /*2440*/  FFMA R30, R30, UR6, -R0.reuse ;  /* 0x000000061e1e7c23 */ /* 0x100fe20008000800 */
[--C-:B------:R-:W-:Y:S01]  /*2450*/  FFMA R34, R34, UR6, -R0.reuse ;  /* 0x0000000622227c23 */ /* 0x100fe20008000800 */
[--C-:B------:R-:W-:Y:S01]  /*2460*/  FFMA R50, R50, UR6, -R0.reuse ;  /* 0x0000000632327c23 */ /* 0x100fe20008000800 */
[--C-:B------:R-:W-:Y:S01]  /*2470*/  FFMA R42, R42, UR6, -R0.reuse ;  /* 0x000000062a2a7c23 */ /* 0x100fe20008000800 */
[----:B------:R-:W3:Y:S01]  /*2480*/  MUFU.EX2 R56, R85 ;  /* 0x0000005500387308 */ /* 0x000ee20000000800 */
[----:B-1----:R-:W-:Y:S01]  /*2490*/  @!P6 FMUL R41, R41, R41 ;  /* 0x000000292929e220 */ /* 0x002fe20000400000 */
[----:B------:R-:W-:Y:S01]  /*24a0*/  FSETP.GEU.AND P6, PT, R80, -126, PT ;  /* 0xc2fc00005000780b */ /* 0x000fe20003fce000 */
[----:B------:R-:W-:Y:S01]  /*24b0*/  @!P2 FMUL R26, R26, 0.5 ;  /* 0x3f0000001a1aa820 */ /* 0x000fe20000400000 */
[--C-:B------:R-:W-:Y:S01]  /*24c0*/  FFMA R46, R46, UR6, -R0.reuse ;  /* 0x000000062e2e7c23 */ /* 0x100fe20008000800 */
[--C-:B------:R-:W-:Y:S01]  /*24d0*/  FFMA R67, R67, UR6, -R0.reuse ;  /* 0x0000000643437c23 */ /* 0x100fe20008000800 */
[--C-:B------:R-:W-:Y:S01]  /*24e0*/  FFMA R54, R54, UR6, -R0.reuse ;  /* 0x0000000636367c23 */ /* 0x100fe20008000800 */
[----:B------:R-:W-:Y:S01]  /*24f0*/  @!P5 FMUL R57, R57, 0.5 ;  /* 0x3f0000003939d820 */ /* 0x000fe20000400000 */
[----:B------:R1:W4:Y:S01]  /*2500*/  MUFU.EX2 R31, R26 ;  /* 0x0000001a001f7308 */ /* 0x0003220000000800 */
[----:B--2---:R-:W-:Y:S01]  /*2510*/  @!P4 FMUL R52, R52, R52 ;  /* 0x000000343434c220 */ /* 0x004fe20000400000 */
[----:B------:R-:W-:Y:S01]  /*2520*/  FSETP.GEU.AND P4, PT, R3, -126, PT ;  /* 0xc2fc00000300780b */ /* 0x000fe20003f8e000 */
[--C-:B------:R-:W-:Y:S01]  /*2530*/  FFMA R63, R63, UR6, -R0.reuse ;  /* 0x000000063f3f7c23 */ /* 0x100fe20008000800 */
[--C-:B------:R-:W-:Y:S01]  /*2540*/  FFMA R59, R59, UR6, -R0.reuse ;  /* 0x000000063b3b7c23 */ /* 0x100fe20008000800 */
[--C-:B------:R-:W-:Y:S01]  /*2550*/  FFMA R75, R75, UR6, -R0.reuse ;  /* 0x000000064b4b7c23 */ /* 0x100fe20008000800 */
[--C-:B------:R-:W-:Y:S01]  /*2560*/  FFMA R83, R83, UR6, -R0.reuse ;  /* 0x0000000653537c23 */ /* 0x100fe20008000800 */
[----:B------:R-:W-:Y:S01]  /*2570*/  @!P6 FMUL R80, R80, 0.5 ;  /* 0x3f0000005050e820 */ /* 0x000fe20000400000 */
[----:B------:R-:W2:Y:S01]  /*2580*/  MUFU.EX2 R64, R57 ;  /* 0x0000003900407308 */ /* 0x000ea20000000800 */
[--C-:B-1----:R-:W-:Y:S01]  /*2590*/  FFMA R26, R43, UR6, -R0.reuse ;  /* 0x000000062b1a7c23 */ /* 0x102fe20008000800 */
[----:B---3--:R-:W-:Y:S01]  /*25a0*/  @!P3 FMUL R56, R56, R56 ;  /* 0x000000383838b220 */ /* 0x008fe20000400000 */
[----:B------:R-:W-:Y:S01]  /*25b0*/  FSETP.GEU.AND P3, PT, R61, -126, PT ;  /* 0xc2fc00003d00780b */ /* 0x000fe20003f6e000 */
[--C-:B------:R-:W-:Y:S01]  /*25c0*/  FFMA R71, R71, UR6, -R0.reuse ;  /* 0x0000000647477c23 */ /* 0x100fe20008000800 */
[--C-:B------:R-:W-:Y:S01]  /*25d0*/  FFMA R79, R79, UR6, -R0.reuse ;  /* 0x000000064f4f7c23 */ /* 0x100fe20008000800 */
[--C-:B------:R-:W-:Y:S01]  /*25e0*/  FFMA R78, R78, UR6, -R0.reuse ;  /* 0x000000064e4e7c23 */ /* 0x100fe20008000800 */
[----:B------:R-:W-:Y:S01]  /*25f0*/  @!P4 FMUL R3, R3, 0.5 ;  /* 0x3f0000000303c820 */ /* 0x000fe20000400000 */
[----:B------:R-:W1:Y:S01]  /*2600*/  MUFU.EX2 R53, R80 ;  /* 0x0000005000357308 */ /* 0x000e620000000800 */
[----:B----4-:R-:W-:Y:S01]  /*2610*/  @!P2 FMUL R31, R31, R31 ;  /* 0x0000001f1f1fa220 */ /* 0x010fe20000400000 */
[----:B------:R-:W-:Y:S01]  /*2620*/  FSETP.GEU.AND P2, PT, R38, -126, PT ;  /* 0xc2fc00002600780b */ /* 0x000fe20003f4e000 */
[----:B------:R-:W-:Y:S01]  /*2630*/  FFMA R86, R86, UR6, -R0 ;  /* 0x0000000656567c23 */ /* 0x000fe20008000800 */
[----:B------:R-:W-:-:S04]  /*2640*/  FADD R65, R23, R14 ;  /* 0x0000000e17417221 */ /* 0x000fc80000000000 */
[----:B------:R3:W4:Y:S01]  /*2650*/  MUFU.EX2 R60, R3 ;  /* 0x00000003003c7308 */ /* 0x0007220000000800 */
[----:B--2---:R-:W-:Y:S01]  /*2660*/  @!P5 FMUL R64, R64, R64 ;  /* 0x000000404040d220 */ /* 0x004fe20000400000 */
[----:B------:R-:W-:Y:S01]  /*2670*/  FSETP.GEU.AND P5, PT, R26, -126, PT ;  /* 0xc2fc00001a00780b */ /* 0x000fe20003fae000 */
[----:B------:R-:W-:-:S04]  /*2680*/  @!P3 FMUL R61, R61, 0.5 ;  /* 0x3f0000003d3db820 */ /* 0x000fc80000400000 */
[----:B------:R-:W-:Y:S01]  /*2690*/  @!P2 FMUL R38, R38, 0.5 ;  /* 0x3f0000002626a820 */ /* 0x000fe20000400000 */
[----:B------:R-:W2:Y:S01]  /*26a0*/  MUFU.EX2 R27, R84 ;  /* 0x00000054001b7308 */ /* 0x000ea20000000800 */
[----:B-1----:R-:W-:Y:S01]  /*26b0*/  @!P6 FMUL R53, R53, R53 ;  /* 0x000000353535e220 */ /* 0x002fe20000400000 */
[----:B------:R-:W-:Y:S01]  /*26c0*/  FSETP.GEU.AND P6, PT, R30, -126, PT ;  /* 0xc2fc00001e00780b */ /* 0x000fe20003fce000 */
[----:B---3--:R-:W-:-:S04]  /*26d0*/  FFMA R3, R39, UR6, -R0 ;  /* 0x0000000627037c23 */ /* 0x008fc80008000800 */
[----:B------:R-:W-:Y:S01]  /*26e0*/  @!P5 FMUL R26, R26, 0.5 ;  /* 0x3f0000001a1ad820 */ /* 0x000fe20000400000 */
[----:B------:R1:W3:Y:S01]  /*26f0*/  MUFU.EX2 R68, R61 ;  /* 0x0000003d00447308 */ /* 0x0002e20000000800 */
[----:B----4-:R-:W-:Y:S01]  /*2700*/  @!P4 FMUL R60, R60, R60 ;  /* 0x0000003c3c3cc220 */ /* 0x010fe20000400000 */
[----:B------:R-:W-:-:S05]  /*2710*/  FSETP.GEU.AND P4, PT, R3, -126, PT ;  /* 0xc2fc00000300780b */ /* 0x000fca0003f8e000 */
[----:B------:R-:W-:Y:S01]  /*2720*/  @!P6 FMUL R30, R30, 0.5 ;  /* 0x3f0000001e1ee820 */ /* 0x000fe20000400000 */
[----:B------:R-:W4:Y:S01]  /*2730*/  MUFU.EX2 R43, R38 ;  /* 0x00000026002b7308 */ /* 0x000f220000000800 */
[----:B--2---:R-:W-:Y:S01]  /*2740*/  @!P1 FMUL R27, R27, R27 ;  /* 0x0000001b1b1b9220 */ /* 0x004fe20000400000 */
[----:B------:R-:W-:Y:S01]  /*2750*/  FSETP.GEU.AND P1, PT, R34, -126, PT ;  /* 0xc2fc00002200780b */ /* 0x000fe20003f2e000 */
[----:B-1----:R-:W-:Y:S01]  /*2760*/  FADD R61, R36, R53 ;  /* 0x00000035243d7221 */ /* 0x002fe20000000000 */
[----:B------:R-:W-:-:S03]  /*2770*/  F2FP.F16.F32.PACK_AB R36, R23, R36 ;  /* 0x000000241724723e */ /* 0x000fc600000000ff */
[----:B------:R-:W-:Y:S01]  /*2780*/  @!P4 FMUL R3, R3, 0.5 ;  /* 0x3f0000000303c820 */ /* 0x000fe20000400000 */
[----:B------:R1:W2:Y:S01]  /*2790*/  MUFU.EX2 R76, R26 ;  /* 0x0000001a004c7308 */ /* 0x0002a20000000800 */
[----:B---3--:R-:W-:-:S06]  /*27a0*/  @!P3 FMUL R68, R68, R68 ;  /* 0x000000444444b220 */ /* 0x008fcc0000400000 */
[----:B------:R-:W-:Y:S01]  /*27b0*/  @!P1 FMUL R34, R34, 0.5 ;  /* 0x3f00000022229820 */ /* 0x000fe20000400000 */
[----:B------:R3:W5:Y:S01]  /*27c0*/  MUFU.EX2 R35, R30 ;  /* 0x0000001e00237308 */ /* 0x0007620000000800 */
[----:B-1----:R-:W-:Y:S01]  /*27d0*/  FFMA R26, R55, UR6, -R0 ;  /* 0x00000006371a7c23 */ /* 0x002fe20008000800 */
[----:B----4-:R-:W-:Y:S01]  /*27e0*/  @!P2 FMUL R43, R43, R43 ;  /* 0x0000002b2b2ba220 */ /* 0x010fe20000400000 */
[----:B------:R-:W-:-:S05]  /*27f0*/  FSETP.GEU.AND P2, PT, R50, -126, PT ;  /* 0xc2fc00003200780b */ /* 0x000fca0003f4e000 */
[----:B------:R1:W4:Y:S01]  /*2800*/  MUFU.EX2 R72, R3 ;  /* 0x0000000300487308 */ /* 0x0003220000000800 */
[----:B---3--:R-:W-:Y:S01]  /*2810*/  FFMA R30, R47, UR6, -R0 ;  /* 0x000000062f1e7c23 */ /* 0x008fe20008000800 */
[----:B--2---:R-:W-:Y:S01]  /*2820*/  @!P5 FMUL R76, R76, R76 ;  /* 0x0000004c4c4cd220 */ /* 0x004fe20000400000 */
[----:B------:R-:W-:-:S03]  /*2830*/  FSETP.GEU.AND P5, PT, R26, -126, PT ;  /* 0xc2fc00001a00780b */ /* 0x000fc60003fae000 */
[----:B------:R-:W-:Y:S02]  /*2840*/  FSETP.GEU.AND P3, PT, R30, -126, PT ;  /* 0xc2fc00001e00780b */ /* 0x000fe40003f6e000 */
[----:B------:R2:W3:Y:S01]  /*2850*/  MUFU.EX2 R39, R34 ;  /* 0x0000002200277308 */ /* 0x0004e20000000800 */
[----:B-----5:R-:W-:Y:S01]  /*2860*/  @!P6 FMUL R35, R35, R35 ;  /* 0x000000232323e220 */ /* 0x020fe20000400000 */
[----:B------:R-:W-:Y:S01]  /*2870*/  FSETP.GEU.AND P6, PT, R42, -126, PT ;  /* 0xc2fc00002a00780b */ /* 0x000fe20003fce000 */
[----:B-1----:R-:W-:Y:S01]  /*2880*/  FFMA R3, R51, UR6, -R0 ;  /* 0x0000000633037c23 */ /* 0x002fe20008000800 */
[----:B------:R-:W-:-:S04]  /*2890*/  @!P2 FMUL R50, R50, 0.5 ;  /* 0x3f0000003232a820 */ /* 0x000fc80000400000 */
[----:B------:R-:W-:Y:S01]  /*28a0*/  @!P5 FMUL R26, R26, 0.5 ;  /* 0x3f0000001a1ad820 */ /* 0x000fe20000400000 */
[----:B----4-:R-:W-:Y:S01]  /*28b0*/  @!P4 FMUL R72, R72, R72 ;  /* 0x000000484848c220 */ /* 0x010fe20000400000 */
[----:B------:R-:W-:Y:S01]  /*28c0*/  FSETP.GEU.AND P4, PT, R3, -126, PT ;  /* 0xc2fc00000300780b */ /* 0x000fe20003f8e000 */
[----:B------:R-:W-:Y:S01]  /*28d0*/  @!P3 FMUL R30, R30, 0.5 ;  /* 0x3f0000001e1eb820 */ /* 0x000fe20000400000 */
[----:B------:R-:W1:Y:S01]  /*28e0*/  MUFU.EX2 R55, R50 ;  /* 0x0000003200377308 */ /* 0x000e620000000800 */
[----:B--2---:R-:W-:Y:S02]  /*28f0*/  FFMA R34, R58, UR6, -R0 ;  /* 0x000000063a227c23 */ /* 0x004fe40008000800 */
[----:B------:R-:W-:Y:S01]  /*2900*/  @!P6 FMUL R42, R42, 0.5 ;  /* 0x3f0000002a2ae820 */ /* 0x000fe20000400000 */
[----:B---3--:R-:W-:Y:S01]  /*2910*/  @!P1 FMUL R39, R39, R39 ;  /* 0x0000002727279220 */ /* 0x008fe20000400000 */
[----:B------:R-:W-:-:S03]  /*2920*/  FSETP.GEU.AND P1, PT, R46, -126, PT ;  /* 0xc2fc00002e00780b */ /* 0x000fc60003f2e000 */
[----:B------:R2:W3:Y:S03]  /*2930*/  MUFU.EX2 R80, R30 ;  /* 0x0000001e00507308 */ /* 0x0004e60000000800 */
[----:B------:R-:W-:-:S05]  /*2940*/  @!P4 FMUL R3, R3, 0.5 ;  /* 0x3f0000000303c820 */ /* 0x000fca0000400000 */
[----:B------:R-:W4:Y:S01]  /*2950*/  MUFU.EX2 R47, R42 ;  /* 0x0000002a002f7308 */ /* 0x000f220000000800 */
[----:B--2---:R-:W-:Y:S01]  /*2960*/  FFMA R30, R62, UR6, -R0 ;  /* 0x000000063e1e7c23 */ /* 0x004fe20008000800 */
[----:B-1----:R-:W-:Y:S01]  /*2970*/  @!P2 FMUL R55, R55, R55 ;  /* 0x000000373737a220 */ /* 0x002fe20000400000 */
[----:B------:R-:W-:-:S03]  /*2980*/  @!P1 FMUL R46, R46, 0.5 ;  /* 0x3f0000002e2e9820 */ /* 0x000fc60000400000 */
[----:B------:R-:W-:Y:S02]  /*2990*/  FSETP.GEU.AND P2, PT, R30, -126, PT ;  /* 0xc2fc00001e00780b */ /* 0x000fe40003f4e000 */
[----:B------:R1:W2:Y:S01]  /*29a0*/  MUFU.EX2 R62, R26 ;  /* 0x0000001a003e7308 */ /* 0x0002a20000000800 */
[----:B---3--:R-:W-:Y:S01]  /*29b0*/  @!P3 FMUL R80, R80, R80 ;  /* 0x000000505050b220 */ /* 0x008fe20000400000 */
[----:B------:R-:W-:-:S06]  /*29c0*/  FSETP.GEU.AND P3, PT, R59, -126, PT ;  /* 0xc2fc00003b00780b */ /* 0x000fcc0003f6e000 */
[----:B------:R3:W5:Y:S01]  /*29d0*/  MUFU.EX2 R58, R3 ;  /* 0x00000003003a7308 */ /* 0x0007620000000800 */
[----:B----4-:R-:W-:Y:S01]  /*29e0*/  @!P6 FMUL R47, R47, R47 ;  /* 0x0000002f2f2fe220 */ /* 0x010fe20000400000 */
[----:B------:R-:W-:Y:S01]  /*29f0*/  FSETP.GEU.AND P6, PT, R54, -126, PT ;  /* 0xc2fc00003600780b */ /* 0x000fe20003fce000 */
[----:B------:R-:W-:Y:S01]  /*2a00*/  @!P2 FMUL R30, R30, 0.5 ;  /* 0x3f0000001e1ea820 */ /* 0x000fe20000400000 */
[----:B-1----:R-:W-:-:S03]  /*2a10*/  FFMA R26, R70, UR6, -R0 ;  /* 0x00000006461a7c23 */ /* 0x002fc60008000800 */
[----:B------:R-:W-:Y:S01]  /*2a20*/  @!P3 FMUL R59, R59, 0.5 ;  /* 0x3f0000003b3bb820 */ /* 0x000fe20000400000 */
[----:B------:R-:W1:Y:S01]  /*2a30*/  MUFU.EX2 R51, R46 ;  /* 0x0000002e00337308 */ /* 0x000e620000000800 */
[----:B--2---:R-:W-:Y:S01]  /*2a40*/  @!P5 FMUL R62, R62, R62 ;  /* 0x0000003e3e3ed220 */ /* 0x004fe20000400000 */
[----:B------:R-:W-:Y:S01]  /*2a50*/  FSETP.GEU.AND P5, PT, R67, -126, PT ;  /* 0xc2fc00004300780b */ /* 0x000fe20003fae000 */
[----:B---3--:R-:W-:-:S04]  /*2a60*/  FFMA R3, R66, UR6, -R0 ;  /* 0x0000000642037c23 */ /* 0x008fc80008000800 */
[----:B------:R-:W-:Y:S01]  /*2a70*/  @!P6 FMUL R54, R54, 0.5 ;  /* 0x3f0000003636e820 */ /* 0x000fe20000400000 */
[----:B------:R2:W3:Y:S01]  /*2a80*/  MUFU.EX2 R66, R30 ;  /* 0x0000001e00427308 */ /* 0x0004e20000000800 */
[----:B-----5:R-:W-:Y:S01]  /*2a90*/  @!P4 FMUL R58, R58, R58 ;  /* 0x0000003a3a3ac220 */ /* 0x020fe20000400000 */
[----:B------:R-:W-:-:S05]  /*2aa0*/  FSETP.GEU.AND P4, PT, R63, -126, PT ;  /* 0xc2fc00003f00780b */ /* 0x000fca0003f8e000 */
[----:B------:R-:W-:Y:S01]  /*2ab0*/  @!P5 FMUL R67, R67, 0.5 ;  /* 0x3f0000004343d820 */ /* 0x000fe20000400000 */
[----:B------:R-:W4:Y:S01]  /*2ac0*/  MUFU.EX2 R57, R54 ;  /* 0x0000003600397308 */ /* 0x000f220000000800 */
[----:B-1----:R-:W-:Y:S01]  /*2ad0*/  @!P1 FMUL R51, R51, R51 ;  /* 0x0000003333339220 */ /* 0x002fe20000400000 */
[----:B------:R-:W-:Y:S01]  /*2ae0*/  FSETP.GEU.AND P1, PT, R34, -126, PT ;  /* 0xc2fc00002200780b */ /* 0x000fe20003f2e000 */
[----:B--2---:R-:W-:-:S04]  /*2af0*/  FFMA R30, R82, UR6, -R0 ;  /* 0x00000006521e7c23 */ /* 0x004fc80008000800 */
[----:B------:R-:W-:Y:S01]  /*2b00*/  @!P4 FMUL R63, R63, 0.5 ;  /* 0x3f0000003f3fc820 */ /* 0x000fe20000400000 */
[----:B------:R-:W1:Y:S01]  /*2b10*/  MUFU.EX2 R67, R67 ;  /* 0x0000004300437308 */ /* 0x000e620000000800 */
[----:B---3--:R-:W-:Y:S01]  /*2b20*/  @!P2 FMUL R66, R66, R66 ;  /* 0x000000424242a220 */ /* 0x008fe20000400000 */
[----:B------:R-:W-:-:S05]  /*2b30*/  FSETP.GEU.AND P2, PT, R75, -126, PT ;  /* 0xc2fc00004b00780b */ /* 0x000fca0003f4e000 */
[----:B------:R-:W-:Y:S01]  /*2b40*/  @!P1 FMUL R34, R34, 0.5 ;  /* 0x3f00000022229820 */ /* 0x000fe20000400000 */
[----:B------:R-:W2:Y:S01]  /*2b50*/  MUFU.EX2 R63, R63 ;  /* 0x0000003f003f7308 */ /* 0x000ea20000000800 */
[----:B----4-:R-:W-:Y:S01]  /*2b60*/  @!P6 FMUL R57, R57, R57 ;  /* 0x000000393939e220 */ /* 0x010fe20000400000 */
[----:B------:R-:W-:-:S05]  /*2b70*/  FSETP.GEU.AND P6, PT, R3, -126, PT ;  /* 0xc2fc00000300780b */ /* 0x000fca0003fce000 */
[----:B------:R-:W-:Y:S01]  /*2b80*/  @!P2 FMUL R75, R75, 0.5 ;  /* 0x3f0000004b4ba820 */ /* 0x000fe20000400000 */
[----:B------:R3:W4:Y:S01]  /*2b90*/  MUFU.EX2 R84, R34 ;  /* 0x0000002200547308 */ /* 0x0007220000000800 */
[----:B-1----:R-:W-:Y:S01]  /*2ba0*/  @!P5 FMUL R67, R67, R67 ;  /* 0x000000434343d220 */ /* 0x002fe20000400000 */
[----:B------:R-:W-:-:S03]  /*2bb0*/  FSETP.GEU.AND P5, PT, R83, -126, PT ;  /* 0xc2fc00005300780b */ /* 0x000fc60003fae000 */
[----:B------:R-:W-:Y:S02]  /*2bc0*/  FADD R54, R68, R67 ;  /* 0x0000004344367221 */ /* 0x000fe40000000000 */
[----:B------:R-:W-:Y:S01]  /*2bd0*/  @!P6 FMUL R3, R3, 0.5 ;  /* 0x3f0000000303e820 */ /* 0x000fe20000400000 */
[----:B------:R-:W1:Y:S01]  /*2be0*/  MUFU.EX2 R59, R59 ;  /* 0x0000003b003b7308 */ /* 0x000e620000000800 */
[--C-:B---3--:R-:W-:Y:S01]  /*2bf0*/  FFMA R34, R74, UR6, -R0.reuse ;  /* 0x000000064a227c23 */ /* 0x108fe20008000800 */
[----:B--2---:R-:W-:Y:S01]  /*2c00*/  @!P4 FMUL R63, R63, R63 ;  /* 0x0000003f3f3fc220 */ /* 0x004fe20000400000 */
[----:B------:R-:W-:Y:S01]  /*2c10*/  FSETP.GEU.AND P4, PT, R30, -126, PT ;  /* 0xc2fc00001e00780b */ /* 0x000fe20003f8e000 */
[----:B------:R-:W-:-:S03]  /*2c20*/  FFMA R0, R87, UR6, -R0 ;  /* 0x0000000657007c23 */ /* 0x000fc60008000800 */
[----:B------:R-:W-:Y:S01]  /*2c30*/  @!P5 FMUL R83, R83, 0.5 ;  /* 0x3f0000005353d820 */ /* 0x000fe20000400000 */
[----:B------:R2:W3:Y:S01]  /*2c40*/  MUFU.EX2 R70, R3 ;  /* 0x0000000300467308 */ /* 0x0004e20000000800 */
[----:B----4-:R-:W-:Y:S01]  /*2c50*/  @!P1 FMUL R84, R84, R84 ;  /* 0x0000005454549220 */ /* 0x010fe20000400000 */
[----:B------:R-:W-:-:S06]  /*2c60*/  FSETP.GEU.AND P1, PT, R34, -126, PT ;  /* 0xc2fc00002200780b */ /* 0x000fcc0003f2e000 */
[----:B------:R-:W4:Y:S01]  /*2c70*/  MUFU.EX2 R75, R75 ;  /* 0x0000004b004b7308 */ /* 0x000f220000000800 */
[----:B-1----:R-:W-:Y:S01]  /*2c80*/  @!P3 FMUL R59, R59, R59 ;  /* 0x0000003b3b3bb220 */ /* 0x002fe20000400000 */
[----:B------:R-:W-:Y:S01]  /*2c90*/  FSETP.GEU.AND P3, PT, R26, -126, PT ;  /* 0xc2fc00001a00780b */ /* 0x000fe20003f6e000 */
[----:B------:R-:W-:Y:S01]  /*2ca0*/  @!P4 FMUL R30, R30, 0.5 ;  /* 0x3f0000001e1ec820 */ /* 0x000fe20000400000 */
[----:B--2---:R-:W-:Y:S01]  /*2cb0*/  FADD R3, R24, R29 ;  /* 0x0000001d18037221 */ /* 0x004fe20000000000 */
[----:B------:R-:W-:Y:S02]  /*2cc0*/  F2FP.F16.F32.PACK_AB R24, R7, R24 ;  /* 0x000000180718723e */ /* 0x000fe400000000ff */
[----:B------:R-:W-:Y:S01]  /*2cd0*/  @!P1 FMUL R34, R34, 0.5 ;  /* 0x3f00000022229820 */ /* 0x000fe20000400000 */
[----:B------:R-:W1:Y:S01]  /*2ce0*/  MUFU.EX2 R83, R83 ;  /* 0x0000005300537308 */ /* 0x000e620000000800 */
[----:B---3--:R-:W-:Y:S01]  /*2cf0*/  @!P6 FMUL R70, R70, R70 ;  /* 0x000000464646e220 */ /* 0x008fe20000400000 */
[----:B------:R-:W-:-:S03]  /*2d00*/  FSETP.GEU.AND P6, PT, R71, -126, PT ;  /* 0xc2fc00004700780b */ /* 0x000fc60003fce000 */
[----:B------:R-:W-:Y:S02]  /*2d10*/  FADD R50, R39, R70 ;  /* 0x0000004627327221 */ /* 0x000fe40000000000 */
[----:B------:R-:W-:Y:S01]  /*2d20*/  @!P3 FMUL R26, R26, 0.5 ;  /* 0x3f0000001a1ab820 */ /* 0x000fe20000400000 */
[----:B------:R2:W3:Y:S01]  /*2d30*/  MUFU.EX2 R82, R34 ;  /* 0x0000002200527308 */ /* 0x0004e20000000800 */
[----:B----4-:R-:W-:Y:S01]  /*2d40*/  @!P2 FMUL R75, R75, R75 ;  /* 0x0000004b4b4ba220 */ /* 0x010fe20000400000 */
[----:B------:R-:W-:-:S03]  /*2d50*/  FSETP.GEU.AND P2, PT, R79, -126, PT ;  /* 0xc2fc00004f00780b */ /* 0x000fc60003f4e000 */
[----:B------:R-:W-:Y:S02]  /*2d60*/  FADD R81, R76, R75 ;  /* 0x0000004b4c517221 */ /* 0x000fe40000000000 */
[----:B------:R-:W-:Y:S01]  /*2d70*/  @!P6 FMUL R71, R71, 0.5 ;  /* 0x3f0000004747e820 */ /* 0x000fe20000400000 */
[----:B------:R4:W5:Y:S01]  /*2d80*/  MUFU.EX2 R88, R30 ;  /* 0x0000001e00587308 */ /* 0x0009620000000800 */
[----:B-1----:R-:W-:Y:S01]  /*2d90*/  @!P5 FMUL R83, R83, R83 ;  /* 0x000000535353d220 */ /* 0x002fe20000400000 */
[----:B------:R-:W-:Y:S01]  /*2da0*/  FSETP.GEU.AND P5, PT, R0, -126, PT ;  /* 0xc2fc00000000780b */ /* 0x000fe20003fae000 */
[----:B--2---:R-:W-:Y:S01]  /*2db0*/  FADD R34, R15, R48 ;  /* 0x000000300f227221 */ /* 0x004fe20000000000 */
[----:B------:R-:W-:Y:S01]  /*2dc0*/  F2FP.F16.F32.PACK_AB R48, R48, R45 ;  /* 0x0000002d3030723e */ /* 0x000fe200000000ff */
[----:B------:R-:W-:Y:S02]  /*2dd0*/  FADD R87, R58, R83 ;  /* 0x000000533a577221 */ /* 0x000fe40000000000 */
[----:B------:R-:W-:Y:S01]  /*2de0*/  @!P2 FMUL R79, R79, 0.5 ;  /* 0x3f0000004f4fa820 */ /* 0x000fe20000400000 */
[----:B------:R1:W-:Y:S01]  /*2df0*/  MUFU.EX2 R74, R26 ;  /* 0x0000001a004a7308 */ /* 0x0003e20000000800 */
[----:B---3--:R-:W-:Y:S01]  /*2e00*/  @!P1 FMUL R82, R82, R82 ;  /* 0x0000005252529220 */ /* 0x008fe20000400000 */
[----:B------:R-:W-:Y:S01]  /*2e10*/  FSETP.GEU.AND P1, PT, R78, -126, PT ;  /* 0xc2fc00004e00780b */ /* 0x000fe20003f2e000 */
[----:B----4-:R-:W-:Y:S01]  /*2e20*/  FADD R30, R32, R45 ;  /* 0x0000002d201e7221 */ /* 0x010fe20000000000 */
[----:B------:R-:W-:Y:S01]  /*2e30*/  FADD R91, R54, R87 ;  /* 0x00000057365b7221 */ /* 0x000fe20000000000 */
[----:B------:R-:W-:-:S02]  /*2e40*/  F2FP.F16.F32.PACK_AB R54, R56, R27 ;  /* 0x0000001b3836723e */ /* 0x000fc400000000ff */
[----:B------:R-:W-:Y:S01]  /*2e50*/  @!P5 FMUL R0, R0, 0.5 ;  /* 0x3f0000000000d820 */ /* 0x000fe20000400000 */
[----:B------:R-:W2:Y:S01]  /*2e60*/  MUFU.EX2 R71, R71 ;  /* 0x0000004700477308 */ /* 0x000ea20000000800 */
[----:B-1----:R-:W-:Y:S01]  /*2e70*/  FADD R26, R28, R37 ;  /* 0x000000251c1a7221 */ /* 0x002fe20000000000 */
[----:B-----5:R-:W-:Y:S01]  /*2e80*/  @!P4 FMUL R88, R88, R88 ;  /* 0x000000585858c220 */ /* 0x020fe20000400000 */
[----:B------:R-:W-:Y:S01]  /*2e90*/  FSETP.GEU.AND P4, PT, R86, -126, PT ;  /* 0xc2fc00005600780b */ /* 0x000fe20003f8e000 */
[----:B------:R-:W-:Y:S01]  /*2ea0*/  FADD R38, R3, R30 ;  /* 0x0000001e03267221 */ /* 0x000fe20000000000 */
[----:B------:R-:W-:Y:S01]  /*2eb0*/  FADD R69, R26, R61 ;  /* 0x0000003d1a457221 */ /* 0x000fe20000000000 */
[----:B------:R-:W-:Y:S01]  /*2ec0*/  FADD R26, R6, R33 ;  /* 0x00000021061a7221 */ /* 0x000fe20000000000 */
[----:B------:R-:W-:Y:S01]  /*2ed0*/  FADD R61, R10, R49 ;  /* 0x000000310a3d7221 */ /* 0x000fe20000000000 */
[----:B------:R-:W1:Y:S01]  /*2ee0*/  MUFU.EX2 R79, R79 ;  /* 0x0000004f004f7308 */ /* 0x000e620000000800 */
[----:B------:R-:W-:Y:S01]  /*2ef0*/  FADD R3, R7, R40 ;  /* 0x0000002807037221 */ /* 0x000fe20000000000 */
[----:B------:R-:W-:Y:S01]  /*2f00*/  FADD R30, R11, R44 ;  /* 0x0000002c0b1e7221 */ /* 0x000fe20000000000 */
[----:B------:R-:W-:Y:S01]  /*2f10*/  FADD R46, R26, R61 ;  /* 0x0000003d1a2e7221 */ /* 0x000fe20000000000 */
[----:B------:R-:W-:Y:S01]  /*2f20*/  FADD R61, R12, R27 ;  /* 0x0000001b0c3d7221 */ /* 0x000fe20000000000 */
[----:B------:R-:W-:Y:S01]  /*2f30*/  FADD R26, R8, R41 ;  /* 0x00000029081a7221 */ /* 0x000fe20000000000 */
[----:B------:R-:W-:Y:S01]  /*2f40*/  @!P1 FMUL R78, R78, 0.5 ;  /* 0x3f0000004e4e9820 */ /* 0x000fe20000400000 */
[----:B------:R-:W-:Y:S01]  /*2f50*/  FADD R42, R3, R34 ;  /* 0x00000022032a7221 */ /* 0x000fe20000000000 */
[----:B------:R-:W-:Y:S01]  /*2f60*/  @!P4 FMUL R86, R86, 0.5 ;  /* 0x3f0000005656c820 */ /* 0x000fe20000400000 */
[----:B------:R-:W-:Y:S01]  /*2f70*/  FADD R77, R26, R61 ;  /* 0x0000003d1a4d7221 */ /* 0x000fe20000000000 */
[----:B------:R-:W-:Y:S01]  /*2f80*/  FADD R73, R30, R65 ;  /* 0x000000411e497221 */ /* 0x000fe20000000000 */
[----:B------:R-:W3:Y:S01]  /*2f90*/  MUFU.EX2 R61, R0 ;  /* 0x00000000003d7308 */ /* 0x000ee20000000800 */
[----:B------:R-:W-:Y:S01]  /*2fa0*/  FADD R3, R9, R20 ;  /* 0x0000001409037221 */ /* 0x000fe20000000000 */
[----:B------:R-:W-:Y:S01]  /*2fb0*/  FADD R34, R21, R52 ;  /* 0x0000003415227221 */ /* 0x000fe20000000000 */
[----:B------:R-:W-:Y:S01]  /*2fc0*/  FADD R30, R13, R22 ;  /* 0x000000160d1e7221 */ /* 0x000fe20000000000 */
[----:B------:R-:W-:Y:S01]  /*2fd0*/  FADD R65, R25, R56 ;  /* 0x0000003819417221 */ /* 0x000fe20000000000 */
[----:B------:R-:W-:Y:S01]  /*2fe0*/  FADD R26, R31, R84 ;  /* 0x000000541f1a7221 */ /* 0x000fe20000000000 */
[----:B------:R-:W-:Y:S01]  /*2ff0*/  FADD R3, R3, R34 ;  /* 0x0000002203037221 */ /* 0x000fe20000000000 */
[----:B------:R-:W-:Y:S01]  /*3000*/  FADD R85, R55, R88 ;  /* 0x0000005837557221 */ /* 0x000fe20000000000 */
[----:B------:R-:W4:Y:S01]  /*3010*/  MUFU.EX2 R78, R78 ;  /* 0x0000004e004e7308 */ /* 0x000f220000000800 */
[----:B------:R-:W-:Y:S01]  /*3020*/  FADD R30, R30, R65 ;  /* 0x000000411e1e7221 */ /* 0x000fe20000000000 */
[----:B------:R-:W-:Y:S01]  /*3030*/  FADD R65, R47, R82 ;  /* 0x000000522f417221 */ /* 0x000fe20000000000 */
[----:B------:R-:W-:Y:S01]  /*3040*/  FADD R34, R60, R59 ;  /* 0x0000003b3c227221 */ /* 0x000fe20000000000 */
[----:B--2---:R-:W-:Y:S01]  /*3050*/  @!P6 FMUL R71, R71, R71 ;  /* 0x000000474747e220 */ /* 0x004fe20000400000 */
[----:B-1----:R-:W-:Y:S01]  /*3060*/  @!P2 FMUL R79, R79, R79 ;  /* 0x0000004f4f4fa220 */ /* 0x002fe20000400000 */
[----:B------:R-:W-:Y:S01]  /*3070*/  FADD R89, R26, R65 ;  /* 0x000000411a597221 */ /* 0x000fe20000000000 */
[----:B------:R-:W-:Y:S01]  /*3080*/  FADD R92, R50, R85 ;  /* 0x00000055325c7221 */ /* 0x000fe20000000000 */
[----:B------:R-:W1:Y:S01]  /*3090*/  MUFU.EX2 R86, R86 ;  /* 0x0000005600567308 */ /* 0x000e620000000800 */
[----:B---3--:R-:W-:Y:S01]  /*30a0*/  @!P5 FMUL R61, R61, R61 ;  /* 0x0000003d3d3dd220 */ /* 0x008fe20000400000 */
[----:B------:R-:W-:Y:S01]  /*30b0*/  FADD R90, R34, R81 ;  /* 0x00000051225a7221 */ /* 0x000fe20000000000 */
[----:B------:R-:W-:Y:S01]  /*30c0*/  FADD R26, R64, R63 ;  /* 0x0000003f401a7221 */ /* 0x000fe20000000000 */
[----:B------:R-:W-:Y:S01]  /*30d0*/  FADD R81, R80, R79 ;  /* 0x0000004f50517221 */ /* 0x000fe20000000000 */
[----:B------:R-:W-:Y:S01]  /*30e0*/  FADD R50, R72, R71 ;  /* 0x0000004748327221 */ /* 0x000fe20000000000 */
[----:B------:R-:W-:Y:S01]  /*30f0*/  FADD R87, R62, R61 ;  /* 0x0000003d3e577221 */ /* 0x000fe20000000000 */
[----:B------:R-:W-:Y:S01]  /*3100*/  @!P3 FMUL R74, R74, R74 ;  /* 0x0000004a4a4ab220 */ /* 0x000fe20000400000 */
[----:B------:R-:W-:Y:S01]  /*3110*/  FADD R26, R26, R81 ;  /* 0x000000511a1a7221 */ /* 0x000fe20000000000 */
[----:B----4-:R-:W-:Y:S01]  /*3120*/  @!P1 FMUL R78, R78, R78 ;  /* 0x0000004e4e4e9220 */ /* 0x010fe20000400000 */
[----:B------:R-:W-:Y:S01]  /*3130*/  FADD R87, R50, R87 ;  /* 0x0000005732577221 */ /* 0x000fe20000000000 */
[----:B------:R-:W-:Y:S01]  /*3140*/  FADD R0, R35, R66 ;  /* 0x0000004223007221 */ /* 0x000fe20000000000 */
[----:B------:R-:W-:Y:S01]  /*3150*/  FADD R34, R43, R74 ;  /* 0x0000004a2b227221 */ /* 0x000fe20000000000 */
[----:B------:R-:W-:Y:S01]  /*3160*/  FADD R65, R51, R78 ;  /* 0x0000004e33417221 */ /* 0x000fe20000000000 */
[----:B------:R-:W-:Y:S01]  /*3170*/  FADD R87, R26, R87 ;  /* 0x000000571a577221 */ /* 0x000fe20000000000 */
[----:B------:R-:W-:Y:S01]  /*3180*/  MOV R26, UR30 ;  /* 0x0000001e001a7c02 */ /* 0x000fe20008000f00 */
[----:B------:R-:W-:Y:S01]  /*3190*/  FADD R38, R38, R69 ;  /* 0x0000004526267221 */ /* 0x000fe20000000000 */
[----:B-1----:R-:W-:Y:S01]  /*31a0*/  @!P4 FMUL R86, R86, R86 ;  /* 0x000000565656c220 */ /* 0x002fe20000400000 */
[----:B------:R-:W-:Y:S01]  /*31b0*/  FADD R0, R0, R65 ;  /* 0x0000004100007221 */ /* 0x000fe20000000000 */
[----:B------:R1:W-:Y:S01]  /*31c0*/  SYNCS.ARRIVE.TRANS64.A1T0 RZ, [R26+UR31], RZ ;  /* 0x000000ff1aff79a7 */ /* 0x0003e2000810001f */
[----:B------:R-:W-:Y:S01]  /*31d0*/  UIADD3 UR31, UR38, 0x1, URZ ;  /* 0x00000001261f7890 */ /* 0x000fe2000fffe03f */
[----:B------:R-:W-:Y:S01]  /*31e0*/  FADD R85, R57, R86 ;  /* 0x0000005639557221 */ /* 0x000fe20000000000 */
[----:B------:R-:W-:Y:S01]  /*31f0*/  FADD R42, R42, R73 ;  /* 0x000000492a2a7221 */ /* 0x000fe20000000000 */
[----:B------:R-:W-:Y:S01]  /*3200*/  FADD R77, R46, R77 ;  /* 0x0000004d2e4d7221 */ /* 0x000fe20000000000 */
[----:B------:R-:W-:Y:S01]  /*3210*/  UISETP.NE.AND UP0, UPT, UR31, 0x5, UPT ;  /* 0x000000051f00788c */ /* 0x000fe2000bf05270 */
[----:B------:R-:W-:Y:S01]  /*3220*/  FADD R85, R34, R85 ;  /* 0x0000005522557221 */ /* 0x000fe20000000000 */
[----:B------:R-:W-:Y:S01]  /*3230*/  FADD R3, R3, R30 ;  /* 0x0000001e03037221 */ /* 0x000fe20000000000 */
[----:B------:R-:W-:Y:S01]  /*3240*/  FADD R89, R89, R92 ;  /* 0x0000005c59597221 */ /* 0x000fe20000000000 */
[----:B------:R-:W-:Y:S01]  /*3250*/  USEL UR6, URZ, 0x1, UP0 ;  /* 0x000000013f067887 */ /* 0x000fe20008000000 */
[----:B------:R-:W-:Y:S01]  /*3260*/  FADD R90, R90, R91 ;  /* 0x0000005b5a5a7221 */ /* 0x000fe20000000000 */
[----:B------:R-:W-:Y:S01]  /*3270*/  FADD R0, R0, R85 ;  /* 0x0000005500007221 */ /* 0x000fe20000000000 */
[----:B------:R-:W-:Y:S01]  /*3280*/  FADD R38, R38, R77 ;  /* 0x0000004d26267221 */ /* 0x000fe20000000000 */
[----:B------:R-:W-:Y:S01]  /*3290*/  FADD R3, R42, R3 ;  /* 0x000000032a037221 */ /* 0x000fe20000000000 */
[----:B------:R-:W-:Y:S01]  /*32a0*/  FADD R87, R90, R87 ;  /* 0x000000575a577221 */ /* 0x000fe20000000000 */
[----:B------:R-:W-:Y:S01]  /*32b0*/  FADD R0, R89, R0 ;  /* 0x0000000059007221 */ /* 0x000fe20000000000 */
[----:B------:R-:W-:Y:S01]  /*32c0*/  USEL UR31, UR31, URZ, UP0 ;  /* 0x0000003f1f1f7287 */ /* 0x000fe20008000000 */
[----:B------:R-:W-:Y:S01]  /*32d0*/  FADD R3, R38, R3 ;  /* 0x0000000326037221 */ /* 0x000fe20000000000 */
[----:B------:R-:W-:Y:S01]  /*32e0*/  F2FP.F16.F32.PACK_AB R38, R25, R12 ;  /* 0x0000000c1926723e */ /* 0x000fe200000000ff */
[----:B------:R-:W-:Y:S01]  /*32f0*/  FADD R0, R0, R87 ;  /* 0x0000005700007221 */ /* 0x000fe20000000000 */
[----:B------:R-:W-:-:S02]  /*3300*/  LOP3.LUT R16, R16, UR6, RZ, 0x3c, !PT ;  /* 0x0000000610107c12 */ /* 0x000fc4000f8e3cff */
[----:B------:R-:W-:Y:S02]  /*3310*/  F2FP.F16.F32.PACK_AB R40, R40, R29 ;  /* 0x0000001d2828723e */ /* 0x000fe400000000ff */
[----:B------:R-:W-:Y:S02]  /*3320*/  F2FP.F16.F32.PACK_AB R42, R20, R33 ;  /* 0x00000021142a723e */ /* 0x000fe400000000ff */
[----:B------:R-:W-:Y:S02]  /*3330*/  F2FP.F16.F32.PACK_AB R50, R52, R49 ;  /* 0x000000313432723e */ /* 0x000fe400000000ff */
[----:B------:R-:W-:Y:S02]  /*3340*/  F2FP.F16.F32.PACK_AB R25, R60, R31 ;  /* 0x0000001f3c19723e */ /* 0x000fe400000000ff */
[----:B------:R-:W-:Y:S02]  /*3350*/  F2FP.F16.F32.PACK_AB R27, R64, R35 ;  /* 0x00000023401b723e */ /* 0x000fe400000000ff */
[----:B------:R-:W-:-:S02]  /*3360*/  F2FP.F16.F32.PACK_AB R44, R44, R37 ;  /* 0x000000252c2c723e */ /* 0x000fc400000000ff */
[----:B------:R-:W-:Y:S02]  /*3370*/  F2FP.F16.F32.PACK_AB R46, R22, R41 ;  /* 0x00000029162e723e */ /* 0x000fe400000000ff */
[----:B------:R-:W-:Y:S02]  /*3380*/  F2FP.F16.F32.PACK_AB R52, R14, R53 ;  /* 0x000000350e34723e */ /* 0x000fe400000000ff */
[----:B------:R-:W-:Y:S02]  /*3390*/  F2FP.F16.F32.PACK_AB R29, R68, R39 ;  /* 0x00000027441d723e */ /* 0x000fe400000000ff */
[----:B------:R-:W-:Y:S02]  /*33a0*/  F2FP.F16.F32.PACK_AB R31, R72, R43 ;  /* 0x0000002b481f723e */ /* 0x000fe400000000ff */
[----:B------:R-:W-:Y:S02]  /*33b0*/  F2FP.F16.F32.PACK_AB R33, R76, R47 ;  /* 0x0000002f4c21723e */ /* 0x000fe400000000ff */
[----:B------:R-:W-:-:S02]  /*33c0*/  F2FP.F16.F32.PACK_AB R35, R80, R51 ;  /* 0x000000335023723e */ /* 0x000fc400000000ff */
[----:B-1----:R-:W-:Y:S02]  /*33d0*/  F2FP.F16.F32.PACK_AB R26, R9, R6 ;  /* 0x00000006091a723e */ /* 0x002fe400000000ff */
        /* <DEDUP_REMOVED lines=11> */
[----:B------:R-:W-:Y:S02]  /*3490*/  F2FP.F16.F32.PACK_AB R51, R79, R78 ;  /* 0x0000004e4f33723e */ /* 0x000fe400000000ff */
[----:B------:R-:W-:Y:S01]  /*34a0*/  F2FP.F16.F32.PACK_AB R53, R83, R88 ;  /* 0x000000585335723e */ /* 0x000fe200000000ff */
[----:B------:R-:W-:Y:S06]  /*34b0*/  @!P0 BRA `(.L_x_21) ;  /* 0x0000000000048947 */ /* 0x000fec0003800000 */
[----:B------:R-:W-:Y:S01]  /*34c0*/  BPT.TRAP 0x1 ;  /* 0x000000040000795c */ /* 0x000fe20000300000 */
.L_x_21:
[----:B------:R-:W-:Y:S01]  /*34d0*/  ULEA UR6, UR31, UR28, 0x3 ;  /* 0x0000001c1f067291 */ /* 0x000fe2000f8e183f */
[----:B------:R-:W-:Y:S01]  /*34e0*/  SHF.L.U32 R6, R16, 0x1f, RZ ;  /* 0x0000001f10067819 */ /* 0x000fe200000006ff */
[----:B------:R-:W-:-:S07]  /*34f0*/  ULOP3.LUT UR30, UR33, 0x2000000, URZ, 0xfc, !UPT ;  /* 0x02000000211e7892 */ /* 0x000fce000f8efc3f */
[----:B------:R-:W1:Y:S02]  /*3500*/  SYNCS.PHASECHK.TRANS64.TRYWAIT P1, [UR6+0x28400], R6 ;  /* 0x02840006ff0075a7 */ /* 0x000e640008020146 */
[----:B-1----:R-:W-:Y:S05]  /*3510*/  @!P1 BRA `(.L_x_22) ;  /* 0x0000006400949947 */ /* 0x002fea0003800000 */
.L_x_114:
[----:B------:R-:W-:Y:S01]  /*3520*/  UIMAD UR10, UR31, 0x600, UR30 ;  /* 0x000006001f0a78a4 */ /* 0x000fe2000f8e021e */
[----:B------:R-:W-:Y:S01]  /*3530*/  WARPGROUP.ARRIVE ;  /* 0x00000000000079c5 */ /* 0x000fe20000000000 */
[----:B------:R-:W-:Y:S01]  /*3540*/  UMOV UR7, 0x80000020 ;  /* 0x8000002000077882 */ /* 0x000fe20000000000 */
[----:B------:R-:W-:-:S04]  /*3550*/  F2FP.F16.F32.PACK_AB R55, R61, R86 ;  /* 0x000000563d37723e */ /* 0x000fc800000000ff */
[----:B------:R-:W-:Y:S02]  /*3560*/  UMOV UR6, UR10 ;  /* 0x0000000a00067c82 */ /* 0x000fe40008000000 */
[----:B------:R-:W-:Y:S01]  /*3570*/  HGMMA.64x96x16.F32 R88, R24, gdesc[UR4].tnspB, RZ, !UPT, gsb0 ;  /* 0x4160000418587df0 */ /* 0x000fe2000c0008ff */
[----:B------:R-:W-:Y:S01]  /*3580*/  UIADD3 UR6, UR10, 0x40, URZ ;  /* 0x000000400a067890 */ /* 0x000fe2000fffe03f */
[----:B------:R-:W-:Y:S01]  /*3590*/  UMOV UR7, 0x80000020 ;  /* 0x8000002000077882 */ /* 0x000fe20000000000 */
[----:B------:R-:W-:Y:S02]  /*35a0*/  WARPGROUP.DEPBAR.LE gsb0, 0x0 ;  /* 0x00008000000079c5 */ /* 0x000fe40000010000 */
[----:B------:R-:W-:-:S06]  /*35b0*/  WARPGROUP.ARRIVE ;  /* 0x00000000000079c5 */ /* 0x000fcc0000000000 */
[----:B------:R-:W-:Y:S01]  /*35c0*/  HGMMA.64x96x16.F32 R88, R28, gdesc[UR4].tnspB, R88, gsb0 ;  /* 0x416000041c587df0 */ /* 0x000fe20008000858 */
        /* <DEDUP_REMOVED lines=29> */
[----:B------:R-:W-:Y:S03]  /*37a0*/  HGMMA.64x96x16.F32 R88, R52, gdesc[UR4].tnspB, R88, gsb0 ;  /* 0x4160000434587df0 */ /* 0x000fe60008000858 */
[----:B------:R-:W-:Y:S02]  /*37b0*/  WARPGROUP.DEPBAR.LE gsb0, 0x0 ;  /* 0x00008000000079c5 */ /* 0x000fe40000010000 */
[----:B------:R-:W-:Y:S05]  /*37c0*/  @!P0 BRA `(.L_x_23) ;  /* 0x0000000000048947 */ /* 0x000fea0003800000 */
[----:B------:R-:W-:Y:S01]  /*37d0*/  BPT.TRAP 0x1 ;  /* 0x000000040000795c */ /* 0x000fe20000300000 */
.L_x_23:
[----:B------:R-:W-:Y:S02]  /*37e0*/  UISETP.GT.U32.AND UP0, UPT, UR39, 0x1, UPT ;  /* 0x000000012700788c */ /* 0x000fe4000bf04070 */
[----:B------:R-:W-:-:S04]  /*37f0*/  UIADD3 UR32, UR32, 0x28428, URZ ;  /* 0x0002842820207890 */ /* 0x000fc8000fffe03f */
[----:B------:R-:W-:Y:S01]  /*3800*/  PLOP3.LUT P1, PT, PT, PT, UP0, 0x80, 0x0 ;  /* 0x000000000000781c */ /* 0x000fe20003f2f008 */
[----:B------:R-:W-:-:S09]  /*3810*/  UPRMT UR32, URZ, 0x654, UR32 ;  /* 0x000006543f207896 */ /* 0x000fd20008000020 */
[----:B------:R-:W-:Y:S03]  /*3820*/  SYNCS.ARRIVE.TRANS64.RED.A1T0 RZ, [UR32], RZ ;  /* 0x000000ffffff79a7 */ /* 0x000fe60008100420 */
[----:B------:R-:W-:Y:S05]  /*3830*/  @P1 BRA `(.L_x_24) ;  /* 0x0000000000041947 */ /* 0x000fea0003800000 */
[----:B------:R-:W-:Y:S01]  /*3840*/  BPT.TRAP 0x1 ;  /* 0x000000040000795c */ /* 0x000fe20000300000 */
.L_x_24:
[----:B-1----:R-:W1:Y:S01]  /*3850*/  LDC R6, c[0x0][0x28c] ;  /* 0x0000a300ff067b82 */ /* 0x002e620000000800 */
[----:B------:R-:W-:-:S04]  /*3860*/  UIADD3 UR38, UR31, 0x1, URZ ;  /* 0x000000011f267890 */ /* 0x000fc8000fffe03f */
[----:B------:R-:W-:-:S04]  /*3870*/  UISETP.NE.AND UP0, UPT, UR38, 0x5, UPT ;  /* 0x000000052600788c */ /* 0x000fc8000bf05270 */
[----:B------:R-:W-:Y:S02]  /*3880*/  USEL UR6, URZ, 0x1, UP0 ;  /* 0x000000013f067887 */ /* 0x000fe40008000000 */
[----:B------:R-:W-:-:S04]  /*3890*/  USEL UR38, UR38, URZ, UP0 ;  /* 0x0000003f26267287 */ /* 0x000fc80008000000 */
[----:B------:R-:W-:Y:S02]  /*38a0*/  LOP3.LUT R16, R16, UR6, RZ, 0x3c, !PT ;  /* 0x0000000610107c12 */ /* 0x000fe4000f8e3cff */
[----:B-1----:R-:W-:-:S13]  /*38b0*/  ISETP.GE.AND P2, PT, R6, 0x81, PT ;  /* 0x000000810600780c */ /* 0x002fda0003f46270 */
[----:B------:R-:W-:Y:S05]  /*38c0*/  @!P2 BRA `(.L_x_25) ;  /* 0x0000002800c0a947 */ /* 0x000fea0003800000 */
[----:B------:R-:W-:Y:S01]  /*38d0*/  IADD3 R6, R6, 0x7f, RZ ;  /* 0x0000007f06067810 */ /* 0x000fe20007ffe0ff */
[----:B------:R-:W-:Y:S01]  /*38e0*/  ULDC UR32, c[0x0][0x604] ;  /* 0x0001810000207ab9 */ /* 0x000fe20000000800 */
[----:B------:R-:W-:Y:S02]  /*38f0*/  MOV R9, R5 ;  /* 0x0000000500097202 */ /* 0x000fe40000000f00 */
[----:B------:R-:W-:-:S04]  /*3900*/  SHF.R.S32.HI R7, RZ, 0x1f, R6 ;  /* 0x0000001fff077819 */ /* 0x000fc80000011406 */
[----:B------:R-:W-:Y:S02]  /*3910*/  LEA.HI R6, R7, R6, RZ, 0x7 ;  /* 0x0000000607067211 */ /* 0x000fe400078f38ff */
[----:B------:R-:W-:Y:S02]  /*3920*/  MOV R7, R4 ;  /* 0x0000000400077202 */ /* 0x000fe40000000f00 */
[----:B------:R-:W-:-:S07]  /*3930*/  SHF.R.S32.HI R6, RZ, 0x7, R6 ;  /* 0x00000007ff067819 */ /* 0x000fce0000011406 */
.L_x_36:
[----:B------:R-:W-:Y:S05]  /*3940*/  @!P0 BRA `(.L_x_26) ;  /* 0x0000000000048947 */ /* 0x000fea0003800000 */
[----:B------:R-:W-:Y:S01]  /*3950*/  BPT.TRAP 0x1 ;  /* 0x000000040000795c */ /* 0x000fe20000300000 */
.L_x_26:
[----:B------:R-:W1:Y:S01]  /*3960*/  S2UR UR6, SR_CgaCtaId ;  /* 0x00000000000679c3 */ /* 0x000e620000008800 */
[----:B------:R-:W-:Y:S01]  /*3970*/  UMOV UR28, 0x400 ;  /* 0x00000400001c7882 */ /* 0x000fe20000000000 */
[----:B------:R-:W-:Y:S01]  /*3980*/  SHF.L.U32 R4, R16, 0x1f, RZ ;  /* 0x0000001f10047819 */ /* 0x000fe200000006ff */
[----:B-1----:R-:W-:-:S04]  /*3990*/  ULEA UR28, UR6, UR28, 0x18 ;  /* 0x0000001c061c7291 */ /* 0x002fc8000f8ec03f */
[----:B------:R-:W-:-:S09]  /*39a0*/  ULEA UR6, UR38, UR28, 0x3 ;  /* 0x0000001c26067291 */ /* 0x000fd2000f8e183f */
[----:B------:R-:W1:Y:S02]  /*39b0*/  SYNCS.PHASECHK.TRANS64.TRYWAIT P2, [UR6+0x28400], R4 ;  /* 0x02840004ff0075a7 */ /* 0x000e640008040146 */
[----:B-1----:R-:W-:Y:S05]  /*39c0*/  @!P2 BRA `(.L_x_27) ;  /* 0x000000600080a947 */ /* 0x002fea0003800000 */
.L_x_115:
[----:B------:R-:W-:Y:S01]  /*39d0*/  UIMAD UR26, UR38, 0x600, UR29 ;  /* 0x00000600261a78a4 */ /* 0x000fe2000f8e021d */
[----:B------:R-:W-:Y:S01]  /*39e0*/  WARPGROUP.ARRIVE ;  /* 0x00000000000079c5 */ /* 0x000fe20000000000 */
[----:B------:R-:W-:Y:S01]  /*39f0*/  UMOV UR27, 0x80000020 ;  /* 0x80000020001b7882 */ /* 0x000fe20000000000 */
[----:B------:R-:W-:Y:S01]  /*3a00*/  UMOV UR7, 0x80000020 ;  /* 0x8000002000077882 */ /* 0x000fe20000000000 */
[----:B------:R-:W-:Y:S02]  /*3a10*/  UIADD3 UR6, UR26, 0x2, URZ ;  /* 0x000000021a067890 */ /* 0x000fe4000fffe03f */
[----:B------:R-:W-:Y:S01]  /*3a20*/  UIADD3 UR10, UR26, 0x200, URZ ;  /* 0x000002001a0a7890 */ /* 0x000fe2000fffe03f */
[----:B------:R-:W-:Y:S02]  /*3a30*/  UMOV UR11, 0x80000020 ;  /* 0x80000020000b7882 */ /* 0x000fe40000000000 */
[----:B------:R-:W-:Y:S01]  /*3a40*/  HGMMA.64x128x16.F32 R24, gdesc[UR24], RZ, !UPT, gsb0 ;  /* 0x01e00000181879f0 */ /* 0x000fe2000c0008ff */
[----:B------:R-:W-:Y:S01]  /*3a50*/  UIADD3 UR14, UR26, 0x202, URZ ;  /* 0x000002021a0e7890 */ /* 0x000fe2000fffe03f */
[----:B------:R-:W-:Y:S01]  /*3a60*/  UMOV UR15, 0x80000020 ;  /* 0x80000020000f7882 */ /* 0x000fe20000000000 */
[----:B------:R-:W-:Y:S01]  /*3a70*/  UIADD3 UR18, UR26, 0x400, URZ ;  /* 0x000004001a127890 */ /* 0x000fe2000fffe03f */
[----:B------:R-:W-:Y:S01]  /*3a80*/  UMOV UR19, 0x80000020 ;  /* 0x8000002000137882 */ /* 0x000fe20000000000 */
[----:B------:R-:W-:Y:S01]  /*3a90*/  UIADD3 UR22, UR26, 0x402, URZ ;  /* 0x000004021a167890 */ /* 0x000fe2000fffe03f */
[----:B------:R-:W-:Y:S01]  /*3aa0*/  UMOV UR23, 0x80000020 ;  /* 0x8000002000177882 */ /* 0x000fe20000000000 */
[----:B------:R-:W-:-:S02]  /*3ab0*/  WARPGROUP.DEPBAR.LE gsb0, 0x0 ;  /* 0x00008000000079c5 */ /* 0x000fc40000010000 */
[----:B------:R-:W-:-:S06]  /*3ac0*/  WARPGROUP.ARRIVE ;  /* 0x00000000000079c5 */ /* 0x000fcc0000000000 */
[----:B------:R-:W-:Y:S03]  /*3ad0*/  HGMMA.64x128x16.F32 R24, gdesc[UR4], R24, gsb0 ;  /* 0x01e00000041879f0 */ /* 0x000fe60008000818 */
[----:B------:R-:W-:Y:S02]  /*3ae0*/  WARPGROUP.DEPBAR.LE gsb0, 0x0 ;  /* 0x00008000000079c5 */ /* 0x000fe40000010000 */
[----:B------:R-:W-:-:S07]  /*3af0*/  WARPGROUP.ARRIVE ;  /* 0x00000000000079c5 */ /* 0x000fce0000000000 */
[----:B------:R-:W-:Y:S01]  /*3b00*/  HGMMA.64x128x16.F32 R24, gdesc[UR8], R24, gsb0 ;  /* 0x01e00000081879f0 */ /* 0x000fe20008000818 */
[----:B------:R-:W-:-:S04]  /*3b10*/  UIADD3 UR10, UR38, 0x1, URZ ;  /* 0x00000001260a7890 */ /* 0x000fc8000fffe03f */
[----:B------:R-:W-:-:S04]  /*3b20*/  UISETP.NE.AND UP0, UPT, UR10, 0x5, UPT ;  /* 0x000000050a00788c */ /* 0x000fc8000bf05270 */
[----:B------:R-:W-:Y:S02]  /*3b30*/  USEL UR6, URZ, 0x1, UP0 ;  /* 0x000000013f067887 */ /* 0x000fe40008000000 */
[----:B------:R-:W-:-:S04]  /*3b40*/  USEL UR10, UR10, URZ, UP0 ;  /* 0x0000003f0a0a7287 */ /* 0x000fc80008000000 */
[----:B------:R-:W-:Y:S01]  /*3b50*/  LOP3.LUT R16, R16, UR6, RZ, 0x3c, !PT ;  /* 0x0000000610107c12 */ /* 0x000fe2000f8e3cff */
[----:B------:R-:W-:Y:S02]  /*3b60*/  WARPGROUP.DEPBAR.LE gsb0, 0x0 ;  /* 0x00008000000079c5 */ /* 0x000fe40000010000 */
[----:B------:R-:W-:-:S06]  /*3b70*/  WARPGROUP.ARRIVE ;  /* 0x00000000000079c5 */ /* 0x000fcc0000000000 */
        /* <DEDUP_REMOVED lines=8> */
[----:B------:R-:W-:Y:S05]  /*3c00*/  @!P0 BRA `(.L_x_28) ;  /* 0x0000000000048947 */ /* 0x000fea0003800000 */
[----:B------:R-:W-:Y:S01]  /*3c10*/  BPT.TRAP 0x1 ;  /* 0x000000040000795c */ /* 0x000fe20000300000 */
.L_x_28:
[----:B-1----:R-:W-:Y:S01]  /*3c20*/  FMNMX R4, R24, R7, !PT ;  /* 0x0000000718047209 */ /* 0x002fe20007800000 */
[----:B------:R-:W-:Y:S01]  /*3c30*/  ULEA UR6, UR10, UR28, 0x3 ;  /* 0x0000001c0a067291 */ /* 0x000fe2000f8e183f */
[----:B------:R-:W-:Y:S02]  /*3c40*/  FMNMX R10, R26, R9, !PT ;  /* 0x000000091a0a7209 */ /* 0x000fe40007800000 */
        /* <DEDUP_REMOVED lines=41> */
[----:B------:R-:W-:Y:S01]  /*3ee0*/  FMNMX R10, R34, R5, !PT ;  /* 0x00000005220a7209 */ /* 0x000fe20007800000 */
[----:B------:R-:W-:Y:S02]  /*3ef0*/  FADD R12, -R12, R7 ;  /* 0x000000070c0c7221 */ /* 0x000fe40000000100 */
[--C-:B------:R-:W-:Y:S01]  /*3f00*/  FFMA R24, R24, UR32, -R136.reuse ;  /* 0x0000002018187c23 */ /* 0x100fe20008000888 */
[--C-:B------:R-:W-:Y:S01]  /*3f10*/  FFMA R11, R25, UR32, -R136.reuse ;  /* 0x00000020190b7c23 */ /* 0x100fe20008000888 */
[----:B------:R-:W-:Y:S01]  /*3f20*/  FMNMX R5, R35, R10, !PT ;  /* 0x0000000a23057209 */ /* 0x000fe20007800000 */
[--C-:B------:R-:W-:Y:S01]  /*3f30*/  FFMA R8, R28, UR32, -R136.reuse ;  /* 0x000000201c087c23 */ /* 0x100fe20008000888 */
        /* <DEDUP_REMOVED lines=14> */
[----:B------:R-:W-:Y:S01]  /*4020*/  @!P6 FMUL R24, R24, 0.5 ;  /* 0x3f0000001818e820 */ /* 0x000fe20000400000 */
[----:B------:R-:W-:Y:S01]  /*4030*/  FSETP.GEU.AND P2, PT, R28, -126, PT ;  /* 0xc2fc00001c00780b */ /* 0x000fe20003f4e000 */
[----:B------:R-:W-:Y:S01]  /*4040*/  @!P3 FMUL R11, R11, 0.5 ;  /* 0x3f0000000b0bb820 */ /* 0x000fe20000400000 */
[----:B------:R-:W-:Y:S01]  /*4050*/  FMNMX R5, R43, R10, !PT ;  /* 0x0000000a2b057209 */ /* 0x000fe20007800000 */
[--C-:B------:R-:W-:Y:S01]  /*4060*/  FFMA R10, R36, UR32, -R136.reuse ;  /* 0x00000020240a7c23 */ /* 0x100fe20008000888 */
[--C-:B------:R-:W-:Y:S01]  /*4070*/  FFMA R36, R48, UR32, -R136.reuse ;  /* 0x0000002030247c23 */ /* 0x100fe20008000888 */
[----:B------:R-:W1:Y:S01]  /*4080*/  MUFU.EX2 R24, R24 ;  /* 0x0000001800187308 */ /* 0x000e620000000800 */
[----:B------:R-:W-:Y:S01]  /*4090*/  FMNMX R14, R46, R5, !PT ;  /* 0x000000052e0e7209 */ /* 0x000fe20007800000 */
[----:B------:R-:W-:Y:S01]  /*40a0*/  @!P4 FMUL R8, R8, 0.5 ;  /* 0x3f0000000808c820 */ /* 0x000fe20000400000 */
[--C-:B------:R-:W-:Y:S01]  /*40b0*/  FFMA R45, R53, UR32, -R136.reuse ;  /* 0x00000020352d7c23 */ /* 0x100fe20008000888 */
[----:B------:R-:W-:Y:S01]  /*40c0*/  @!P5 FMUL R13, R13, 0.5 ;  /* 0x3f0000000d0dd820 */ /* 0x000fe20000400000 */
[----:B------:R-:W-:Y:S01]  /*40d0*/  FMNMX R5, R47, R14, !PT ;  /* 0x0000000e2f057209 */ /* 0x000fe20007800000 */
[--C-:B------:R-:W-:Y:S01]  /*40e0*/  FFMA R41, R49, UR32, -R136.reuse ;  /* 0x0000002031297c23 */ /* 0x100fe20008000888 */
[--C-:B------:R-:W-:Y:S01]  /*40f0*/  FFMA R49, R56, UR32, -R136.reuse ;  /* 0x0000002038317c23 */ /* 0x100fe20008000888 */
[----:B------:R-:W2:Y:S01]  /*4100*/  MUFU.EX2 R11, R11 ;  /* 0x0000000b000b7308 */ /* 0x000ea20000000800 */
[----:B------:R-:W-:Y:S01]  /*4110*/  FMNMX R14, R50, R5, !PT ;  /* 0x00000005320e7209 */ /* 0x000fe20007800000 */
[----:B------:R-:W-:Y:S01]  /*4120*/  @!P2 FMUL R28, R28, 0.5 ;  /* 0x3f0000001c1ca820 */ /* 0x000fe20000400000 */
[--C-:B------:R-:W-:Y:S01]  /*4130*/  FFMA R40, R57, UR32, -R136.reuse ;  /* 0x0000002039287c23 */ /* 0x100fe20008000888 */
[--C-:B------:R-:W-:Y:S01]  /*4140*/  FFMA R57, R64, UR32, -R136.reuse ;  /* 0x0000002040397c23 */ /* 0x100fe20008000888 */
[----:B------:R-:W-:Y:S01]  /*4150*/  FMNMX R5, R51, R14, !PT ;  /* 0x0000000e33057209 */ /* 0x000fe20007800000 */
[--C-:B------:R-:W-:Y:S01]  /*4160*/  FFMA R53, R60, UR32, -R136.reuse ;  /* 0x000000203c357c23 */ /* 0x100fe20008000888 */
[--C-:B------:R-:W-:Y:S01]  /*4170*/  FFMA R48, R69, UR32, -R136.reuse ;  /* 0x0000002045307c23 */ /* 0x100fe20008000888 */
[----:B------:R-:W3:Y:S01]  /*4180*/  MUFU.EX2 R8, R8 ;  /* 0x0000000800087308 */ /* 0x000ee20000000800 */
[----:B-1----:R-:W-:Y:S01]  /*4190*/  @!P6 FMUL R24, R24, R24 ;  /* 0x000000181818e220 */ /* 0x002fe20000400000 */
[----:B------:R-:W-:Y:S01]  /*41a0*/  FSETP.GEU.AND P6, PT, R15, -126, PT ;  /* 0xc2fc00000f00780b */ /* 0x000fe20003fce000 */
[--C-:B------:R-:W-:Y:S01]  /*41b0*/  FFMA R69, R76, UR32, -R136.reuse ;  /* 0x000000204c457c23 */ /* 0x100fe20008000888 */
[----:B------:R-:W-:Y:S01]  /*41c0*/  FMNMX R14, R54, R5, !PT ;  /* 0x00000005360e7209 */ /* 0x000fe20007800000 */
[----:B------:R-:W-:Y:S01]  /*41d0*/  FFMA R64, R85, UR32, -R136 ;  /* 0x0000002055407c23 */ /* 0x000fe20008000888 */
[----:B------:R-:W-:-:S02]  /*41e0*/  FMUL R12, R12, UR32 ;  /* 0x000000200c0c7c20 */ /* 0x000fc40008400000 */
[----:B------:R-:W1:Y:S01]  /*41f0*/  MUFU.EX2 R13, R13 ;  /* 0x0000000d000d7308 */ /* 0x000e620000000800 */
[----:B--2---:R-:W-:Y:S01]  /*4200*/  @!P3 FMUL R11, R11, R11 ;  /* 0x0000000b0b0bb220 */ /* 0x004fe20000400000 */
[----:B------:R-:W-:Y:S02]  /*4210*/  FSETP.GEU.AND P3, PT, R10, -126, PT ;  /* 0xc2fc00000a00780b */ /* 0x000fe40003f6e000 */
[----:B------:R-:W-:Y:S01]  /*4220*/  FMNMX R5, R55, R14, !PT ;  /* 0x0000000e37057209 */ /* 0x000fe20007800000 */
[----:B------:R-:W-:Y:S02]  /*4230*/  FFMA R14, R44, UR32, -R136 ;  /* 0x000000202c0e7c23 */ /* 0x000fe40008000888 */
[----:B------:R-:W-:Y:S01]  /*4240*/  @!P6 FMUL R15, R15, 0.5 ;  /* 0x3f0000000f0fe820 */ /* 0x000fe20000400000 */
[----:B------:R-:W2:Y:S01]  /*4250*/  MUFU.EX2 R28, R28 ;  /* 0x0000001c001c7308 */ /* 0x000ea20000000800 */
[----:B---3--:R-:W-:Y:S01]  /*4260*/  @!P4 FMUL R8, R8, R8 ;  /* 0x000000080808c220 */ /* 0x008fe20000400000 */
[----:B------:R-:W-:-:S02]  /*4270*/  FSETP.GEU.AND P4, PT, R21, -126, PT ;  /* 0xc2fc00001500780b */ /* 0x000fc40003f8e000 */
[----:B------:R-:W-:-:S03]  /*4280*/  FMNMX R20, R58, R5, !PT ;  /* 0x000000053a147209 */ /* 0x000fc60007800000 */
[----:B------:R-:W-:Y:S01]  /*4290*/  @!P3 FMUL R10, R10, 0.5 ;  /* 0x3f0000000a0ab820 */ /* 0x000fe20000400000 */
[----:B------:R-:W3:Y:S01]  /*42a0*/  MUFU.EX2 R15, R15 ;  /* 0x0000000f000f7308 */ /* 0x000ee20000000800 */
[----:B-1----:R-:W-:Y:S01]  /*42b0*/  @!P5 FMUL R13, R13, R13 ;  /* 0x0000000d0d0dd220 */ /* 0x002fe20000400000 */
[----:B------:R-:W-:Y:S02]  /*42c0*/  FSETP.GEU.AND P5, PT, R32, -126, PT ;  /* 0xc2fc00002000780b */ /* 0x000fe40003fae000 */
[----:B------:R-:W-:-:S03]  /*42d0*/  FMNMX R5, R59, R20, !PT ;  /* 0x000000143b057209 */ /* 0x000fc60007800000 */
[----:B------:R-:W-:Y:S01]  /*42e0*/  @!P4 FMUL R21, R21, 0.5 ;  /* 0x3f0000001515c820 */ /* 0x000fe20000400000 */
[----:B------:R-:W1:Y:S01]  /*42f0*/  MUFU.EX2 R10, R10 ;  /* 0x0000000a000a7308 */ /* 0x000e620000000800 */
[----:B--2---:R-:W-:Y:S01]  /*4300*/  @!P2 FMUL R28, R28, R28 ;  /* 0x0000001c1c1ca220 */ /* 0x004fe20000400000 */
[----:B------:R-:W-:Y:S02]  /*4310*/  FSETP.GEU.AND P2, PT, R23, -126, PT ;  /* 0xc2fc00001700780b */ /* 0x000fe40003f4e000 */
[----:B------:R-:W-:-:S03]  /*4320*/  FMNMX R20, R62, R5, !PT ;  /* 0x000000053e147209 */ /* 0x000fc60007800000 */
[----:B------:R-:W-:Y:S01]  /*4330*/  @!P5 FMUL R32, R32, 0.5 ;  /* 0x3f0000002020d820 */ /* 0x000fe20000400000 */
[----:B------:R-:W2:Y:S01]  /*4340*/  MUFU.EX2 R21, R21 ;  /* 0x0000001500157308 */ /* 0x000ea20000000800 */
[----:B---3--:R-:W-:Y:S01]  /*4350*/  @!P6 FMUL R15, R15, R15 ;  /* 0x0000000f0f0fe220 */ /* 0x008fe20000400000 */
[----:B------:R-:W-:Y:S02]  /*4360*/  FSETP.GEU.AND P6, PT, R14, -126, PT ;  /* 0xc2fc00000e00780b */ /* 0x000fe40003fce000 */
        /* <DEDUP_REMOVED lines=10> */
[----:B------:R-:W-:Y:S01]  /*4410*/  FMNMX R5, R67, R20, !PT ;  /* 0x0000001443057209 */ /* 0x000fe20007800000 */
[--C-:B------:R-:W-:Y:S01]  /*4420*/  FFMA R20, R52, UR32, -R136.reuse ;  /* 0x0000002034147c23 */ /* 0x100fe20008000888 */
[--C-:B------:R-:W-:Y:S01]  /*4430*/  FFMA R52, R73, UR32, -R136.reuse ;  /* 0x0000002049347c23 */ /* 0x100fe20008000888 */
[----:B------:R-:W-:Y:S01]  /*4440*/  @!P3 FMUL R37, R37, 0.5 ;  /* 0x3f0000002525b820 */ /* 0x000fe20000400000 */
[----:B------:R-:W2:Y:S01]  /*4450*/  MUFU.EX2 R14, R14 ;  /* 0x0000000e000e7308 */ /* 0x000ea20000000800 */
[----:B---3--:R-:W-:Y:S01]  /*4460*/  @!P5 FMUL R32, R32, R32 ;  /* 0x000000202020d220 */ /* 0x008fe20000400000 */
[----:B------:R-:W-:Y:S01]  /*4470*/  FSETP.GEU.AND P5, PT, R41, -126, PT ;  /* 0xc2fc00002900780b */ /* 0x000fe20003fae000 */
[----:B------:R-:W-:Y:S01]  /*4480*/  FFMA R73, R80, UR32, -R136 ;  /* 0x0000002050497c23 */ /* 0x000fe20008000888 */
[----:B------:R-:W-:-:S03]  /*4490*/  FMNMX R22, R70, R5, !PT ;  /* 0x0000000546167209 */ /* 0x000fc60007800000 */
[----:B------:R-:W-:Y:S01]  /*44a0*/  @!P4 FMUL R36, R36, 0.5 ;  /* 0x3f0000002424c820 */ /* 0x000fe20000400000 */
[----:B------:R-:W3:Y:S01]  /*44b0*/  MUFU.EX2 R37, R37 ;  /* 0x0000002500257308 */ /* 0x000ee20000000800 */
[----:B------:R-:W-:Y:S01]  /*44c0*/  FMNMX R5, R71, R22, !PT ;  /* 0x0000001647057209 */ /* 0x000fe20007800000 */
[----:B-1----:R-:W-:Y:S01]  /*44d0*/  @!P2 FMUL R23, R23, R23 ;  /* 0x000000171717a220 */ /* 0x002fe20000400000 */
[----:B------:R-:W-:Y:S02]  /*44e0*/  FSETP.GEU.AND P2, PT, R20, -126, PT ;  /* 0xc2fc00001400780b */ /* 0x000fe40003f4e000 */
[----:B------:R-:W-:Y:S02]  /*44f0*/  FMNMX R22, R74, R5, !PT ;  /* 0x000000054a167209 */ /* 0x000fe40007800000 */
        /* <DEDUP_REMOVED lines=11> */
[----:B------:R-:W-:Y:S01]  /*45b0*/  FMNMX R5, R79, R22, !PT ;  /* 0x000000164f057209 */ /* 0x000fe20007800000 */
[----:B------:R-:W3:Y:S01]  /*45c0*/  MUFU.EX2 R20, R20 ;  /* 0x0000001400147308 */ /* 0x000ee20000000800 */
[----:B-1----:R-:W-:Y:S01]  /*45d0*/  @!P4 FMUL R36, R36, R36 ;  /* 0x000000242424c220 */ /* 0x002fe20000400000 */
[----:B------:R-:W-:Y:S02]  /*45e0*/  FSETP.GEU.AND P4, PT, R40, -126, PT ;  /* 0xc2fc00002800780b */ /* 0x000fe40003f8e000 */
[----:B------:R-:W-:Y:S02]  /*45f0*/  FMNMX R22, R82, R5, !PT ;  /* 0x0000000552167209 */ /* 0x000fe40007800000 */
[----:B------:R-:W-:Y:S02]  /*4600*/  @!P3 FMUL R49, R49, 0.5 ;  /* 0x3f0000003131b820 */ /* 0x000fe40000400000 */
[----:B------:R-:W1:Y:S01]  /*4610*/  MUFU.EX2 R45, R45 ;  /* 0x0000002d002d7308 */ /* 0x000e620000000800 */
[----:B------:R-:W-:Y:S01]  /*4620*/  FMNMX R5, R83, R22, !PT ;  /* 0x0000001653057209 */ /* 0x000fe20007800000 */
[----:B--2---:R-:W-:Y:S01]  /*4630*/  @!P5 FMUL R41, R41, R41 ;  /* 0x000000292929d220 */ /* 0x004fe20000400000 */
[----:B------:R-:W-:Y:S01]  /*4640*/  FSETP.GEU.AND P5, PT, R53, -126, PT ;  /* 0xc2fc00003500780b */ /* 0x000fe20003fae000 */
[--C-:B------:R-:W-:Y:S01]  /*4650*/  FFMA R22, R61, UR32, -R136.reuse ;  /* 0x000000203d167c23 */ /* 0x100fe20008000888 */
[----:B------:R-:W-:Y:S01]  /*4660*/  FMNMX R44, R86, R5, !PT ;  /* 0x00000005562c7209 */ /* 0x000fe20007800000 */
[--C-:B------:R-:W-:Y:S01]  /*4670*/  FFMA R61, R68, UR32, -R136.reuse ;  /* 0x00000020443d7c23 */ /* 0x100fe20008000888 */
[----:B------:R-:W-:Y:S01]  /*4680*/  @!P4 FMUL R40, R40, 0.5 ;  /* 0x3f0000002828c820 */ /* 0x000fe20000400000 */
[----:B------:R-:W2:Y:S01]  /*4690*/  MUFU.EX2 R49, R49 ;  /* 0x0000003100317308 */ /* 0x000ea20000000800 */
[----:B------:R-:W-:Y:S01]  /*46a0*/  FMNMX R5, R87, R44, !PT ;  /* 0x0000002c57057209 */ /* 0x000fe20007800000 */
[--C-:B------:R-:W-:Y:S01]  /*46b0*/  FFMA R44, R65, UR32, -R136.reuse ;  /* 0x00000020412c7c23 */ /* 0x100fe20008000888 */
[----:B---3--:R-:W-:Y:S01]  /*46c0*/  @!P2 FMUL R20, R20, R20 ;  /* 0x000000141414a220 */ /* 0x008fe20000400000 */
[----:B------:R-:W-:Y:S01]  /*46d0*/  FSETP.GEU.AND P2, PT, R22, -126, PT ;  /* 0xc2fc00001600780b */ /* 0x000fe20003f4e000 */
[----:B------:R-:W-:Y:S01]  /*46e0*/  FFMA R65, R72, UR32, -R136 ;  /* 0x0000002048417c23 */ /* 0x000fe20008000888 */
[----:B------:R-:W3:Y:S02]  /*46f0*/  SHFL.BFLY PT, R56, R5, 0x1, 0x1f ;  /* 0x0c201f0005387f89 */ /* 0x000ee400000e0000 */
[----:B------:R-:W-:Y:S01]  /*4700*/  @!P5 FMUL R53, R53, 0.5 ;  /* 0x3f0000003535d820 */ /* 0x000fe20000400000 */
[----:B-1----:R-:W-:Y:S01]  /*4710*/  @!P6 FMUL R45, R45, R45 ;  /* 0x0000002d2d2de220 */ /* 0x002fe20000400000 */
[----:B------:R-:W-:Y:S01]  /*4720*/  FSETP.GEU.AND P6, PT, R57, -126, PT ;  /* 0xc2fc00003900780b */ /* 0x000fe20003fce000 */
[----:B------:R-:W1:Y:S01]  /*4730*/  MUFU.EX2 R40, R40 ;  /* 0x0000002800287308 */ /* 0x000e620000000800 */
[----:B--2---:R-:W-:Y:S01]  /*4740*/  @!P3 FMUL R49, R49, R49 ;  /* 0x000000313131b220 */ /* 0x004fe20000400000 */
[----:B------:R-:W-:-:S06]  /*4750*/  FSETP.GEU.AND P3, PT, R44, -126, PT ;  /* 0xc2fc00002c00780b */ /* 0x000fcc0003f6e000 */
[----:B------:R-:W2:Y:S01]  /*4760*/  MUFU.EX2 R53, R53 ;  /* 0x0000003500357308 */ /* 0x000ea20000000800 */
[----:B------:R-:W-:Y:S01]  /*4770*/  @!P2 FMUL R22, R22, 0.5 ;  /* 0x3f0000001616a820 */ /* 0x000fe20000400000 */
[----:B------:R-:W-:Y:S01]  /*4780*/  FADD R7, R24, R49 ;  /* 0x0000003118077221 */ /* 0x000fe20000000000 */
[----:B------:R-:W-:Y:S01]  /*4790*/  F2FP.F16.F32.PACK_AB R24, R11, R24 ;  /* 0x000000180b18723e */ /* 0x000fe200000000ff */
[----:B------:R-:W-:-:S04]  /*47a0*/  @!P6 FMUL R57, R57, 0.5 ;  /* 0x3f0000003939e820 */ /* 0x000fc80000400000 */
[----:B------:R-:W4:Y:S01]  /*47b0*/  MUFU.EX2 R22, R22 ;  /* 0x0000001600167308 */ /* 0x000f220000000800 */
[----:B-1----:R-:W-:Y:S01]  /*47c0*/  @!P4 FMUL R40, R40, R40 ;  /* 0x000000282828c220 */ /* 0x002fe20000400000 */
[----:B------:R-:W-:Y:S01]  /*47d0*/  FSETP.GEU.AND P4, PT, R61, -126, PT ;  /* 0xc2fc00003d00780b */ /* 0x000fe20003f8e000 */
[----:B------:R-:W-:Y:S01]  /*47e0*/  @!P3 FMUL R44, R44, 0.5 ;  /* 0x3f0000002c2cb820 */ /* 0x000fe20000400000 */
[----:B---3--:R-:W-:Y:S01]  /*47f0*/  FMNMX R5, R5, R56, !PT ;  /* 0x0000003805057209 */ /* 0x008fe20007800000 */
[--C-:B------:R-:W-:Y:S01]  /*4800*/  FFMA R56, R77, UR32, -R136.reuse ;  /* 0x000000204d387c23 */ /* 0x100fe20008000888 */
[----:B------:R-:W-:Y:S02]  /*4810*/  FFMA R77, R84, UR32, -R136 ;  /* 0x00000020544d7c23 */ /* 0x000fe40008000888 */
[----:B------:R-:W1:Y:S01]  /*4820*/  MUFU.EX2 R57, R57 ;  /* 0x0000003900397308 */ /* 0x000e620000000800 */
[----:B--2---:R-:W-:Y:S01]  /*4830*/  @!P5 FMUL R53, R53, R53 ;  /* 0x000000353535d220 */ /* 0x004fe20000400000 */
[----:B------:R-:W-:Y:S01]  /*4840*/  FSETP.GEU.AND P5, PT, R48, -126, PT ;  /* 0xc2fc00003000780b */ /* 0x000fe20003fae000 */
[----:B------:R-:W2:Y:S04]  /*4850*/  SHFL.BFLY PT, R60, R5, 0x2, 0x1f ;  /* 0x0c401f00053c7f89 */ /* 0x000ea800000e0000 */
[----:B------:R-:W-:Y:S01]  /*4860*/  @!P4 FMUL R61, R61, 0.5 ;  /* 0x3f0000003d3dc820 */ /* 0x000fe20000400000 */
[----:B------:R-:W3:Y:S01]  /*4870*/  MUFU.EX2 R44, R44 ;  /* 0x0000002c002c7308 */ /* 0x000ee20000000800 */
[----:B----4-:R-:W-:Y:S01]  /*4880*/  @!P2 FMUL R22, R22, R22 ;  /* 0x000000161616a220 */ /* 0x010fe20000400000 */
[----:B------:R-:W-:-:S05]  /*4890*/  FSETP.GEU.AND P2, PT, R65, -126, PT ;  /* 0xc2fc00004100780b */ /* 0x000fca0003f4e000 */
[----:B------:R-:W-:Y:S01]  /*48a0*/  @!P5 FMUL R48, R48, 0.5 ;  /* 0x3f0000003030d820 */ /* 0x000fe20000400000 */
[----:B------:R-:W4:Y:S01]  /*48b0*/  MUFU.EX2 R61, R61 ;  /* 0x0000003d003d7308 */ /* 0x000f220000000800 */
[----:B-1----:R-:W-:Y:S01]  /*48c0*/  @!P6 FMUL R57, R57, R57 ;  /* 0x000000393939e220 */ /* 0x002fe20000400000 */
[----:B------:R-:W-:-:S05]  /*48d0*/  FSETP.GEU.AND P6, PT, R52, -126, PT ;  /* 0xc2fc00003400780b */ /* 0x000fca0003fce000 */
[----:B------:R-:W-:Y:S01]  /*48e0*/  @!P2 FMUL R65, R65, 0.5 ;  /* 0x3f0000004141a820 */ /* 0x000fe20000400000 */
[----:B------:R-:W1:Y:S01]  /*48f0*/  MUFU.EX2 R48, R48 ;  /* 0x0000003000307308 */ /* 0x000e620000000800 */
[----:B---3--:R-:W-:Y:S01]  /*4900*/  @!P3 FMUL R44, R44, R44 ;  /* 0x0000002c2c2cb220 */ /* 0x008fe20000400000 */
[----:B------:R-:W-:Y:S02]  /*4910*/  FSETP.GEU.AND P3, PT, R69, -126, PT ;  /* 0xc2fc00004500780b */ /* 0x000fe40003f6e000 */
[----:B--2---:R-:W-:Y:S01]  /*4920*/  FMNMX R5, R5, R60, !PT ;  /* 0x0000003c05057209 */ /* 0x004fe20007800000 */
[----:B------:R-:W-:Y:S02]  /*4930*/  FFMA R60, R81, UR32, -R136 ;  /* 0x00000020513c7c23 */ /* 0x000fe40008000888 */
[----:B------:R-:W-:Y:S01]  /*4940*/  @!P6 FMUL R52, R52, 0.5 ;  /* 0x3f0000003434e820 */ /* 0x000fe20000400000 */
[----:B------:R-:W2:Y:S01]  /*4950*/  MUFU.EX2 R65, R65 ;  /* 0x0000004100417308 */ /* 0x000ea20000000800 */
[----:B----4-:R-:W-:Y:S01]  /*4960*/  @!P4 FMUL R61, R61, R61 ;  /* 0x0000003d3d3dc220 */ /* 0x010fe20000400000 */
        /* <DEDUP_REMOVED lines=8> */
[----:B------:R-:W-:-:S04]  /*49f0*/  FSETP.NEU.AND P2, PT, R5, -INF , PT ;  /* 0xff8000000500780b */ /* 0x000fc80003f4d000 */
[----:B------:R-:W-:Y:S01]  /*4a00*/  FSEL R68, R5, RZ, P2 ;  /* 0x000000ff05447208 */ /* 0x000fe20001000000 */
[----:B------:R-:W-:Y:S01]  /*4a10*/  @!P5 FMUL R73, R73, 0.5 ;  /* 0x3f0000004949d820 */ /* 0x000fe20000400000 */
[----:B------:R-:W2:Y:S01]  /*4a20*/  MUFU.EX2 R56, R56 ;  /* 0x0000003800387308 */ /* 0x000ea20000000800 */
[----:B---3--:R-:W-:Y:S01]  /*4a30*/  @!P6 FMUL R52, R52, R52 ;  /* 0x000000343434e220 */ /* 0x008fe20000400000 */
[----:B------:R-:W-:Y:S01]  /*4a40*/  FSETP.GEU.AND P6, PT, R60, -126, PT ;  /* 0xc2fc00003c00780b */ /* 0x000fe20003fce000 */
[C---:B------:R-:W-:Y:S01]  /*4a50*/  FMUL R72, R68.reuse, UR32 ;  /* 0x0000002044487c20 */ /* 0x040fe20008400000 */
[----:B------:R-:W-:Y:S01]  /*4a60*/  FSETP.GEU.AND P2, PT, R77, -126, PT ;  /* 0xc2fc00004d00780b */ /* 0x000fe20003f4e000 */
[----:B------:R-:W-:Y:S01]  /*4a70*/  FADD R85, -R68, R9 ;  /* 0x0000000944557221 */ /* 0x000fe20000000100 */
[----:B------:R-:W-:Y:S01]  /*4a80*/  FADD R9, R28, R57 ;  /* 0x000000391c097221 */ /* 0x000fe20000000000 */
[--C-:B------:R-:W-:Y:S01]  /*4a90*/  FFMA R25, R26, UR32, -R72.reuse ;  /* 0x000000201a197c23 */ /* 0x100fe20008000848 */
[----:B------:R-:W3:Y:S01]  /*4aa0*/  MUFU.EX2 R73, R73 ;  /* 0x0000004900497308 */ /* 0x000ee20000000800 */
[----:B-1----:R-:W-:Y:S01]  /*4ab0*/  @!P3 FMUL R69, R69, R69 ;  /* 0x000000454545b220 */ /* 0x002fe20000400000 */
[----:B------:R-:W-:Y:S01]  /*4ac0*/  FSETP.GEU.AND P3, PT, R64, -126, PT ;  /* 0xc2fc00004000780b */ /* 0x000fe20003f6e000 */
[--C-:B------:R-:W-:Y:S01]  /*4ad0*/  FFMA R26, R27, UR32, -R72.reuse ;  /* 0x000000201b1a7c23 */ /* 0x100fe20008000848 */
[--C-:B------:R-:W-:Y:S01]  /*4ae0*/  FFMA R27, R30, UR32, -R72.reuse ;  /* 0x000000201e1b7c23 */ /* 0x100fe20008000848 */
[--C-:B------:R-:W-:Y:S01]  /*4af0*/  FFMA R29, R34, UR32, -R72.reuse ;  /* 0x00000020221d7c23 */ /* 0x100fe20008000848 */
[--C-:B------:R-:W-:Y:S01]  /*4b00*/  FFMA R31, R31, UR32, -R72.reuse ;  /* 0x000000201f1f7c23 */ /* 0x100fe20008000848 */
[----:B------:R-:W-:Y:S01]  /*4b10*/  @!P6 FMUL R60, R60, 0.5 ;  /* 0x3f0000003c3ce820 */ /* 0x000fe20000400000 */
[--C-:B------:R-:W-:Y:S01]  /*4b20*/  FFMA R35, R35, UR32, -R72.reuse ;  /* 0x0000002023237c23 */ /* 0x100fe20008000848 */
[----:B--2---:R-:W-:Y:S01]  /*4b30*/  @!P4 FMUL R56, R56, R56 ;  /* 0x000000383838c220 */ /* 0x004fe20000400000 */
[----:B------:R-:W-:Y:S01]  /*4b40*/  FSETP.GEU.AND P4, PT, R25, -126, PT ;  /* 0xc2fc00001900780b */ /* 0x000fe20003f8e000 */
[----:B------:R-:W-:Y:S01]  /*4b50*/  @!P2 FMUL R77, R77, 0.5 ;  /* 0x3f0000004d4da820 */ /* 0x000fe20000400000 */
[--C-:B------:R-:W-:Y:S01]  /*4b60*/  FFMA R39, R39, UR32, -R72.reuse ;  /* 0x0000002027277c23 */ /* 0x100fe20008000848 */
[----:B------:R-:W1:Y:S01]  /*4b70*/  MUFU.EX2 R60, R60 ;  /* 0x0000003c003c7308 */ /* 0x000e620000000800 */
[--C-:B------:R-:W-:Y:S01]  /*4b80*/  FFMA R43, R43, UR32, -R72.reuse ;  /* 0x000000202b2b7c23 */ /* 0x100fe20008000848 */
[----:B------:R-:W-:Y:S01]  /*4b90*/  @!P3 FMUL R64, R64, 0.5 ;  /* 0x3f0000004040b820 */ /* 0x000fe20000400000 */
[--C-:B------:R-:W-:Y:S01]  /*4ba0*/  FFMA R33, R42, UR32, -R72.reuse ;  /* 0x000000202a217c23 */ /* 0x100fe20008000848 */
[----:B---3--:R-:W-:Y:S01]  /*4bb0*/  @!P5 FMUL R73, R73, R73 ;  /* 0x000000494949d220 */ /* 0x008fe20000400000 */
[----:B------:R-:W-:Y:S01]  /*4bc0*/  FSETP.GEU.AND P5, PT, R26, -126, PT ;  /* 0xc2fc00001a00780b */ /* 0x000fe20003fae000 */
[--C-:B------:R-:W-:Y:S01]  /*4bd0*/  FFMA R47, R47, UR32, -R72.reuse ;  /* 0x000000202f2f7c23 */ /* 0x100fe20008000848 */
[--C-:B------:R-:W-:Y:S01]  /*4be0*/  FFMA R51, R51, UR32, -R72.reuse ;  /* 0x0000002033337c23 */ /* 0x100fe20008000848 */
[----:B------:R-:W2:Y:S01]  /*4bf0*/  MUFU.EX2 R64, R64 ;  /* 0x0000004000407308 */ /* 0x000ea20000000800 */
[--C-:B------:R-:W-:Y:S01]  /*4c00*/  FFMA R55, R55, UR32, -R72.reuse ;  /* 0x0000002037377c23 */ /* 0x100fe20008000848 */
[----:B------:R-:W-:Y:S01]  /*4c10*/  @!P4 FMUL R25, R25, 0.5 ;  /* 0x3f0000001919c820 */ /* 0x000fe20000400000 */
[--C-:B------:R-:W-:Y:S01]  /*4c20*/  FFMA R63, R63, UR32, -R72.reuse ;  /* 0x000000203f3f7c23 */ /* 0x100fe20008000848 */
        /* <DEDUP_REMOVED lines=11> */
[--C-:B------:R-:W-:Y:S01]  /*4ce0*/  FFMA R79, R79, UR32, -R72.reuse ;  /* 0x000000204f4f7c23 */ /* 0x100fe20008000848 */
[----:B------:R-:W1:Y:S01]  /*4cf0*/  MUFU.EX2 R25, R25 ;  /* 0x0000001900197308 */ /* 0x000e620000000800 */
[----:B--2---:R-:W-:Y:S01]  /*4d00*/  @!P3 FMUL R64, R64, R64 ;  /* 0x000000404040b220 */ /* 0x004fe20000400000 */
[----:B------:R-:W-:Y:S01]  /*4d10*/  FSETP.GEU.AND P3, PT, R29, -126, PT ;  /* 0xc2fc00001d00780b */ /* 0x000fe20003f6e000 */
[--C-:B------:R-:W-:Y:S01]  /*4d20*/  FFMA R86, R86, UR32, -R72.reuse ;  /* 0x0000002056567c23 */ /* 0x100fe20008000848 */
[----:B------:R-:W-:Y:S01]  /*4d30*/  FFMA R87, R87, UR32, -R72 ;  /* 0x0000002057577c23 */ /* 0x000fe20008000848 */
[----:B------:R-:W-:Y:S01]  /*4d40*/  FADD R68, R23, R52 ;  /* 0x0000003417447221 */ /* 0x000fe20000000000 */
[----:B------:R-:W-:Y:S01]  /*4d50*/  FMUL R85, R85, UR32 ;  /* 0x0000002055557c20 */ /* 0x000fe20008400000 */
[----:B------:R-:W-:Y:S01]  /*4d60*/  @!P6 FMUL R27, R27, 0.5 ;  /* 0x3f0000001b1be820 */ /* 0x000fe20000400000 */
[----:B------:R2:W4:Y:S01]  /*4d70*/  MUFU.EX2 R30, R26 ;  /* 0x0000001a001e7308 */ /* 0x0005220000000800 */
[----:B---3--:R-:W-:Y:S01]  /*4d80*/  @!P2 FMUL R77, R77, R77 ;  /* 0x0000004d4d4da220 */ /* 0x008fe20000400000 */
[----:B------:R-:W-:-:S02]  /*4d90*/  FSETP.GEU.AND P2, PT, R31, -126, PT ;  /* 0xc2fc00001f00780b */ /* 0x000fc40003f4e000 */
[----:B------:R-:W-:-:S03]  /*4da0*/  F2FP.F16.F32.PACK_AB R28, R15, R28 ;  /* 0x0000001c0f1c723e */ /* 0x000fc600000000ff */
[----:B------:R-:W-:Y:S01]  /*4db0*/  @!P3 FMUL R29, R29, 0.5 ;  /* 0x3f0000001d1db820 */ /* 0x000fe20000400000 */
[----:B------:R-:W3:Y:S01]  /*4dc0*/  MUFU.EX2 R27, R27 ;  /* 0x0000001b001b7308 */ /* 0x000ee20000000800 */
[----:B--2---:R-:W-:Y:S01]  /*4dd0*/  FFMA R26, R38, UR32, -R72 ;  /* 0x00000020261a7c23 */ /* 0x004fe20008000848 */
[----:B-1----:R-:W-:Y:S01]  /*4de0*/  @!P4 FMUL R25, R25, R25 ;  /* 0x000000191919c220 */ /* 0x002fe20000400000 */
[----:B------:R-:W-:-:S04]  /*4df0*/  FSETP.GEU.AND P4, PT, R35, -126, PT ;  /* 0xc2fc00002300780b */ /* 0x000fc80003f8e000 */
[----:B------:R-:W-:Y:S01]  /*4e00*/  @!P2 FMUL R31, R31, 0.5 ;  /* 0x3f0000001f1fa820 */ /* 0x000fe20000400000 */
[----:B------:R-:W1:Y:S01]  /*4e10*/  MUFU.EX2 R29, R29 ;  /* 0x0000001d001d7308 */ /* 0x000e620000000800 */
[----:B----4-:R-:W-:Y:S01]  /*4e20*/  @!P5 FMUL R30, R30, R30 ;  /* 0x0000001e1e1ed220 */ /* 0x010fe20000400000 */
[----:B------:R-:W-:-:S06]  /*4e30*/  FSETP.GEU.AND P5, PT, R26, -126, PT ;  /* 0xc2fc00001a00780b */ /* 0x000fcc0003fae000 */
[----:B------:R-:W-:Y:S01]  /*4e40*/  @!P4 FMUL R35, R35, 0.5 ;  /* 0x3f0000002323c820 */ /* 0x000fe20000400000 */
[----:B---3--:R-:W-:Y:S01]  /*4e50*/  @!P6 FMUL R27, R27, R27 ;  /* 0x0000001b1b1be220 */ /* 0x008fe20000400000 */
[----:B------:R-:W-:Y:S01]  /*4e60*/  FSETP.GEU.AND P6, PT, R39, -126, PT ;  /* 0xc2fc00002700780b */ /* 0x000fe20003fce000 */
[----:B------:R-:W2:Y:S04]  /*4e70*/  MUFU.EX2 R34, R31 ;  /* 0x0000001f00227308 */ /* 0x000ea80000000800 */
[----:B------:R-:W-:Y:S01]  /*4e80*/  @!P5 FMUL R26, R26, 0.5 ;  /* 0x3f0000001a1ad820 */ /* 0x000fe20000400000 */
[----:B-1----:R-:W-:Y:S01]  /*4e90*/  @!P3 FMUL R29, R29, R29 ;  /* 0x0000001d1d1db220 */ /* 0x002fe20000400000 */
[----:B------:R-:W-:Y:S02]  /*4ea0*/  FSETP.GEU.AND P3, PT, R43, -126, PT ;  /* 0xc2fc00002b00780b */ /* 0x000fe40003f6e000 */
[----:B------:R1:W3:Y:S04]  /*4eb0*/  MUFU.EX2 R38, R35 ;  /* 0x0000002300267308 */ /* 0x0002e80000000800 */
[----:B------:R-:W-:-:S04]  /*4ec0*/  @!P6 FMUL R39, R39, 0.5 ;  /* 0x3f0000002727e820 */ /* 0x000fc80000400000 */
[----:B------:R4:W5:Y:S01]  /*4ed0*/  MUFU.EX2 R42, R39 ;  /* 0x00000027002a7308 */ /* 0x0009620000000800 */
[----:B-1----:R-:W-:Y:S01]  /*4ee0*/  FFMA R35, R46, UR32, -R72 ;  /* 0x000000202e237c23 */ /* 0x002fe20008000848 */
[----:B--2---:R-:W-:Y:S01]  /*4ef0*/  @!P2 FMUL R34, R34, R34 ;  /* 0x000000222222a220 */ /* 0x004fe20000400000 */
[----:B------:R-:W-:Y:S01]  /*4f00*/  FSETP.GEU.AND P2, PT, R33, -126, PT ;  /* 0xc2fc00002100780b */ /* 0x000fe20003f4e000 */
[----:B------:R-:W-:-:S04]  /*4f10*/  @!P3 FMUL R43, R43, 0.5 ;  /* 0x3f0000002b2bb820 */ /* 0x000fc80000400000 */
[----:B------:R1:W2:Y:S01]  /*4f20*/  MUFU.EX2 R31, R26 ;  /* 0x0000001a001f7308 */ /* 0x0002a20000000800 */
[----:B----4-:R-:W-:Y:S01]  /*4f30*/  FFMA R39, R50, UR32, -R72 ;  /* 0x0000002032277c23 */ /* 0x010fe20008000848 */
[----:B---3--:R-:W-:Y:S01]  /*4f40*/  @!P4 FMUL R38, R38, R38 ;  /* 0x000000262626c220 */ /* 0x008fe20000400000 */
[----:B------:R-:W-:-:S05]  /*4f50*/  FSETP.GEU.AND P4, PT, R35, -126, PT ;  /* 0xc2fc00002300780b */ /* 0x000fca0003f8e000 */
[----:B------:R3:W4:Y:S01]  /*4f60*/  MUFU.EX2 R46, R43 ;  /* 0x0000002b002e7308 */ /* 0x0007220000000800 */
[----:B-----5:R-:W-:Y:S01]  /*4f70*/  @!P6 FMUL R42, R42, R42 ;  /* 0x0000002a2a2ae220 */ /* 0x020fe20000400000 */
[----:B------:R-:W-:Y:S01]  /*4f80*/  FSETP.GEU.AND P6, PT, R39, -126, PT ;  /* 0xc2fc00002700780b */ /* 0x000fe20003fce000 */
[----:B------:R-:W-:Y:S01]  /*4f90*/  @!P2 FMUL R33, R33, 0.5 ;  /* 0x3f0000002121a820 */ /* 0x000fe20000400000 */
[----:B-1----:R-:W-:-:S04]  /*4fa0*/  FFMA R26, R58, UR32, -R72 ;  /* 0x000000203a1a7c23 */ /* 0x002fc80008000848 */
[----:B------:R-:W-:Y:S01]  /*4fb0*/  @!P4 FMUL R35, R35, 0.5 ;  /* 0x3f0000002323c820 */ /* 0x000fe20000400000 */
[----:B--2---:R-:W-:Y:S01]  /*4fc0*/  @!P5 FMUL R31, R31, R31 ;  /* 0x0000001f1f1fd220 */ /* 0x004fe20000400000 */
[----:B------:R-:W-:Y:S01]  /*4fd0*/  FSETP.GEU.AND P5, PT, R47, -126, PT ;  /* 0xc2fc00002f00780b */ /* 0x000fe20003fae000 */
[----:B---3--:R-:W-:Y:S01]  /*4fe0*/  FFMA R43, R54, UR32, -R72 ;  /* 0x00000020362b7c23 */ /* 0x008fe20008000848 */
[----:B------:R-:W1:Y:S03]  /*4ff0*/  MUFU.EX2 R33, R33 ;  /* 0x0000002100217308 */ /* 0x000e660000000800 */
[----:B------:R-:W-:Y:S01]  /*5000*/  @!P6 FMUL R39, R39, 0.5 ;  /* 0x3f0000002727e820 */ /* 0x000fe20000400000 */
[----:B----4-:R-:W-:Y:S01]  /*5010*/  @!P3 FMUL R46, R46, R46 ;  /* 0x0000002e2e2eb220 */ /* 0x010fe20000400000 */
[----:B------:R-:W-:-:S03]  /*5020*/  FSETP.GEU.AND P3, PT, R43, -126, PT ;  /* 0xc2fc00002b00780b */ /* 0x000fc60003f6e000 */
[----:B------:R-:W2:Y:S03]  /*5030*/  MUFU.EX2 R35, R35 ;  /* 0x0000002300237308 */ /* 0x000ea60000000800 */
[----:B------:R-:W-:-:S05]  /*5040*/  @!P5 FMUL R47, R47, 0.5 ;  /* 0x3f0000002f2fd820 */ /* 0x000fca0000400000 */
[----:B------:R3:W4:Y:S01]  /*5050*/  MUFU.EX2 R50, R47 ;  /* 0x0000002f00327308 */ /* 0x0007220000000800 */
[----:B-1----:R-:W-:Y:S01]  /*5060*/  @!P2 FMUL R33, R33, R33 ;  /* 0x000000212121a220 */ /* 0x002fe20000400000 */
[----:B------:R-:W-:Y:S01]  /*5070*/  FSETP.GEU.AND P2, PT, R51, -126, PT ;  /* 0xc2fc00003300780b */ /* 0x000fe20003f4e000 */
[----:B------:R-:W-:-:S05]  /*5080*/  @!P3 FMUL R43, R43, 0.5 ;  /* 0x3f0000002b2bb820 */ /* 0x000fca0000400000 */
[----:B------:R-:W1:Y:S01]  /*5090*/  MUFU.EX2 R39, R39 ;  /* 0x0000002700277308 */ /* 0x000e620000000800 */
[----:B---3--:R-:W-:Y:S01]  /*50a0*/  FFMA R47, R59, UR32, -R72 ;  /* 0x000000203b2f7c23 */ /* 0x008fe20008000848 */
[----:B--2---:R-:W-:Y:S01]  /*50b0*/  @!P4 FMUL R35, R35, R35 ;  /* 0x000000232323c220 */ /* 0x004fe20000400000 */
[----:B------:R-:W-:-:S04]  /*50c0*/  FSETP.GEU.AND P4, PT, R55, -126, PT ;  /* 0xc2fc00003700780b */ /* 0x000fc80003f8e000 */
[----:B------:R-:W-:Y:S01]  /*50d0*/  @!P2 FMUL R51, R51, 0.5 ;  /* 0x3f0000003333a820 */ /* 0x000fe20000400000 */
[----:B------:R-:W2:Y:S01]  /*50e0*/  MUFU.EX2 R43, R43 ;  /* 0x0000002b002b7308 */ /* 0x000ea20000000800 */
[----:B----4-:R-:W-:Y:S01]  /*50f0*/  @!P5 FMUL R50, R50, R50 ;  /* 0x000000323232d220 */ /* 0x010fe20000400000 */
[----:B------:R-:W-:-:S06]  /*5100*/  FSETP.GEU.AND P5, PT, R26, -126, PT ;  /* 0xc2fc00001a00780b */ /* 0x000fcc0003fae000 */
[----:B------:R-:W-:Y:S01]  /*5110*/  @!P4 FMUL R55, R55, 0.5 ;  /* 0x3f0000003737c820 */ /* 0x000fe20000400000 */
[----:B-1----:R-:W-:Y:S01]  /*5120*/  @!P6 FMUL R39, R39, R39 ;  /* 0x000000272727e220 */ /* 0x002fe20000400000 */
[----:B------:R-:W-:Y:S01]  /*5130*/  FSETP.GEU.AND P6, PT, R47, -126, PT ;  /* 0xc2fc00002f00780b */ /* 0x000fe20003fce000 */
[----:B------:R1:W3:Y:S04]  /*5140*/  MUFU.EX2 R54, R51 ;  /* 0x0000003300367308 */ /* 0x0002e80000000800 */
[----:B------:R-:W-:Y:S01]  /*5150*/  @!P5 FMUL R26, R26, 0.5 ;  /* 0x3f0000001a1ad820 */ /* 0x000fe20000400000 */
[----:B--2---:R-:W-:Y:S01]  /*5160*/  @!P3 FMUL R43, R43, R43 ;  /* 0x0000002b2b2bb220 */ /* 0x004fe20000400000 */
[----:B------:R-:W-:Y:S02]  /*5170*/  FSETP.GEU.AND P3, PT, R63, -126, PT ;  /* 0xc2fc00003f00780b */ /* 0x000fe40003f6e000 */
[----:B------:R2:W4:Y:S01]  /*5180*/  MUFU.EX2 R58, R55 ;  /* 0x00000037003a7308 */ /* 0x0005220000000800 */
[----:B-1----:R-:W-:-:S03]  /*5190*/  FFMA R51, R62, UR32, -R72 ;  /* 0x000000203e337c23 */ /* 0x002fc60008000848 */
[----:B------:R-:W-:-:S04]  /*51a0*/  @!P6 FMUL R47, R47, 0.5 ;  /* 0x3f0000002f2fe820 */ /* 0x000fc80000400000 */
[----:B------:R1:W5:Y:S01]  /*51b0*/  MUFU.EX2 R62, R26 ;  /* 0x0000001a003e7308 */ /* 0x0003620000000800 */
[----:B--2---:R-:W-:Y:S01]  /*51c0*/  FFMA R55, R66, UR32, -R72 ;  /* 0x0000002042377c23 */ /* 0x004fe20008000848 */
[----:B---3--:R-:W-:Y:S01]  /*51d0*/  @!P2 FMUL R54, R54, R54 ;  /* 0x000000363636a220 */ /* 0x008fe20000400000 */
[----:B------:R-:W-:Y:S01]  /*51e0*/  FSETP.GEU.AND P2, PT, R51, -126, PT ;  /* 0xc2fc00003300780b */ /* 0x000fe20003f4e000 */
[----:B------:R-:W-:-:S04]  /*51f0*/  @!P3 FMUL R63, R63, 0.5 ;  /* 0x3f0000003f3fb820 */ /* 0x000fc80000400000 */
[----:B------:R-:W2:Y:S01]  /*5200*/  MUFU.EX2 R47, R47 ;  /* 0x0000002f002f7308 */ /* 0x000ea20000000800 */
[----:B----4-:R-:W-:Y:S01]  /*5210*/  @!P4 FMUL R58, R58, R58 ;  /* 0x0000003a3a3ac220 */ /* 0x010fe20000400000 */
[----:B------:R-:W-:Y:S01]  /*5220*/  FSETP.GEU.AND P4, PT, R55, -126, PT ;  /* 0xc2fc00003700780b */ /* 0x000fe20003f8e000 */
[----:B-1----:R-:W-:Y:S01]  /*5230*/  FADD R26, R32, R65 ;  /* 0x00000041201a7221 */ /* 0x002fe20000000000 */
[----:B------:R-:W-:-:S04]  /*5240*/  F2FP.F16.F32.PACK_AB R32, R23, R32 ;  /* 0x000000201720723e */ /* 0x000fc800000000ff */
[----:B------:R-:W1:Y:S01]  /*5250*/  MUFU.EX2 R63, R63 ;  /* 0x0000003f003f7308 */ /* 0x000e620000000800 */
[----:B-----5:R-:W-:Y:S01]  /*5260*/  @!P5 FMUL R62, R62, R62 ;  /* 0x0000003e3e3ed220 */ /* 0x020fe20000400000 */
[----:B------:R-:W-:Y:S01]  /*5270*/  FSETP.GEU.AND P5, PT, R67, -126, PT ;  /* 0xc2fc00004300780b */ /* 0x000fe20003fae000 */
[----:B------:R-:W-:-:S04]  /*5280*/  @!P2 FMUL R51, R51, 0.5 ;  /* 0x3f0000003333a820 */ /* 0x000fc80000400000 */
[----:B------:R-:W-:Y:S01]  /*5290*/  @!P4 FMUL R55, R55, 0.5 ;  /* 0x3f0000003737c820 */ /* 0x000fe20000400000 */
[----:B------:R3:W4:Y:S01]  /*52a0*/  MUFU.EX2 R66, R51 ;  /* 0x0000003300427308 */ /* 0x0007220000000800 */
[----:B--2---:R-:W-:Y:S01]  /*52b0*/  @!P6 FMUL R47, R47, R47 ;  /* 0x0000002f2f2fe220 */ /* 0x004fe20000400000 */
[----:B------:R-:W-:-:S05]  /*52c0*/  FSETP.GEU.AND P6, PT, R70, -126, PT ;  /* 0xc2fc00004600780b */ /* 0x000fca0003fce000 */
[----:B------:R-:W-:Y:S01]  /*52d0*/  @!P5 FMUL R67, R67, 0.5 ;  /* 0x3f0000004343d820 */ /* 0x000fe20000400000 */
[----:B------:R2:W5:Y:S01]  /*52e0*/  MUFU.EX2 R76, R55 ;  /* 0x00000037004c7308 */ /* 0x0005620000000800 */
[----:B-1----:R-:W-:Y:S01]  /*52f0*/  @!P3 FMUL R63, R63, R63 ;  /* 0x0000003f3f3fb220 */ /* 0x002fe20000400000 */
[----:B------:R-:W-:Y:S01]  /*5300*/  FSETP.GEU.AND P3, PT, R74, -126, PT ;  /* 0xc2fc00004a00780b */ /* 0x000fe20003f6e000 */
[----:B---3--:R-:W-:-:S04]  /*5310*/  FFMA R51, R78, UR32, -R72 ;  /* 0x000000204e337c23 */ /* 0x008fc80008000848 */
[----:B------:R-:W-:Y:S01]  /*5320*/  @!P6 FMUL R70, R70, 0.5 ;  /* 0x3f0000004646e820 */ /* 0x000fe20000400000 */
[----:B------:R-:W1:Y:S01]  /*5330*/  MUFU.EX2 R67, R67 ;  /* 0x0000004300437308 */ /* 0x000e620000000800 */
[----:B----4-:R-:W-:Y:S01]  /*5340*/  @!P2 FMUL R66, R66, R66 ;  /* 0x000000424242a220 */ /* 0x010fe20000400000 */
[----:B------:R-:W-:Y:S01]  /*5350*/  FSETP.GEU.AND P2, PT, R71, -126, PT ;  /* 0xc2fc00004700780b */ /* 0x000fe20003f4e000 */
[----:B--2---:R-:W-:Y:S01]  /*5360*/  FADD R55, R7, R26 ;  /* 0x0000001a07377221 */ /* 0x004fe20000000000 */
[----:B------:R-:W-:Y:S01]  /*5370*/  FADD R7, R11, R40 ;  /* 0x000000280b077221 */ /* 0x000fe20000000000 */
[----:B------:R-:W-:Y:S01]  /*5380*/  FADD R26, R15, R44 ;  /* 0x0000002c0f1a7221 */ /* 0x000fe20000000000 */
[----:B------:R-:W-:Y:S01]  /*5390*/  F2FP.F16.F32.PACK_AB R40, R40, R49 ;  /* 0x000000312828723e */ /* 0x000fe200000000ff */
[----:B------:R-:W-:Y:S01]  /*53a0*/  @!P3 FMUL R74, R74, 0.5 ;  /* 0x3f0000004a4ab820 */ /* 0x000fe20000400000 */
[----:B------:R2:W3:Y:S01]  /*53b0*/  MUFU.EX2 R80, R70 ;  /* 0x0000004600507308 */ /* 0x0004e20000000800 */
[----:B-----5:R-:W-:Y:S01]  /*53c0*/  @!P4 FMUL R76, R76, R76 ;  /* 0x0000004c4c4cc220 */ /* 0x020fe20000400000 */
[----:B------:R-:W-:Y:S01]  /*53d0*/  FSETP.GEU.AND P4, PT, R75, -126, PT ;  /* 0xc2fc00004b00780b */ /* 0x000fe20003f8e000 */
[----:B------:R-:W-:Y:S01]  /*53e0*/  FADD R59, R7, R68 ;  /* 0x00000044073b7221 */ /* 0x000fe20000000000 */
[----:B------:R-:W-:Y:S01]  /*53f0*/  FADD R7, R8, R53 ;  /* 0x0000003508077221 */ /* 0x000fe20000000000 */
[----:B------:R-:W-:Y:S01]  /*5400*/  FADD R68, R20, R77 ;  /* 0x0000004d14447221 */ /* 0x000fe20000000000 */
[----:B------:R-:W-:Y:S01]  /*5410*/  F2FP.F16.F32.PACK_AB R44, R44, R57 ;  /* 0x000000392c2c723e */ /* 0x000fe200000000ff */
[----:B------:R-:W-:Y:S01]  /*5420*/  @!P2 FMUL R71, R71, 0.5 ;  /* 0x3f0000004747a820 */ /* 0x000fe20000400000 */
[----:B------:R-:W4:Y:S01]  /*5430*/  MUFU.EX2 R78, R74 ;  /* 0x0000004a004e7308 */ /* 0x000f220000000800 */
[----:B-1----:R-:W-:Y:S01]  /*5440*/  @!P5 FMUL R67, R67, R67 ;  /* 0x000000434343d220 */ /* 0x002fe20000400000 */
[----:B------:R-:W-:Y:S01]  /*5450*/  FSETP.GEU.AND P5, PT, R51, -126, PT ;  /* 0xc2fc00003300780b */ /* 0x000fe20003fae000 */
[----:B--2---:R-:W-:Y:S01]  /*5460*/  FADD R70, R36, R73 ;  /* 0x0000004924467221 */ /* 0x004fe20000000000 */
[----:B------:R-:W-:-:S03]  /*5470*/  F2FP.F16.F32.PACK_AB R36, R41, R36 ;  /* 0x000000242924723e */ /* 0x000fc600000000ff */
[----:B------:R-:W-:Y:S01]  /*5480*/  @!P4 FMUL R75, R75, 0.5 ;  /* 0x3f0000004b4bc820 */ /* 0x000fe20000400000 */
[----:B------:R-:W1:Y:S01]  /*5490*/  MUFU.EX2 R71, R71 ;  /* 0x0000004700477308 */ /* 0x000e620000000800 */
[----:B---3--:R-:W-:Y:S01]  /*54a0*/  @!P6 FMUL R80, R80, R80 ;  /* 0x000000505050e220 */ /* 0x008fe20000400000 */
[----:B------:R-:W-:Y:S01]  /*54b0*/  FSETP.GEU.AND P6, PT, R81, -126, PT ;  /* 0xc2fc00005100780b */ /* 0x000fe20003fce000 */
[----:B------:R-:W-:Y:S01]  /*54c0*/  FADD R70, R9, R70 ;  /* 0x0000004609467221 */ /* 0x000fe20000000000 */
[----:B------:R-:W-:-:S03]  /*54d0*/  FADD R9, R10, R61 ;  /* 0x0000003d0a097221 */ /* 0x000fc60000000000 */
[----:B------:R-:W-:Y:S01]  /*54e0*/  @!P5 FMUL R51, R51, 0.5 ;  /* 0x3f0000003333d820 */ /* 0x000fe20000400000 */
[----:B------:R-:W2:Y:S01]  /*54f0*/  MUFU.EX2 R75, R75 ;  /* 0x0000004b004b7308 */ /* 0x000ea20000000800 */
[----:B----4-:R-:W-:Y:S01]  /*5500*/  @!P3 FMUL R78, R78, R78 ;  /* 0x0000004e4e4eb220 */ /* 0x010fe20000400000 */
[----:B------:R-:W-:Y:S01]  /*5510*/  FSETP.GEU.AND P3, PT, R83, -126, PT ;  /* 0xc2fc00005300780b */ /* 0x000fe20003f6e000 */
[----:B------:R-:W-:Y:S01]  /*5520*/  FADD R74, R9, R68 ;  /* 0x00000044094a7221 */ /* 0x000fe20000000000 */
[----:B------:R-:W-:Y:S01]  /*5530*/  FADD R9, R21, R48 ;  /* 0x0000003015097221 */ /* 0x000fe20000000000 */
[----:B------:R-:W-:Y:S01]  /*5540*/  FADD R68, R45, R64 ;  /* 0x000000402d447221 */ /* 0x000fe20000000000 */
[----:B------:R-:W-:Y:S01]  /*5550*/  FADD R136, R33, R78 ;  /* 0x0000004e21887221 */ /* 0x000fe20000000000 */
[----:B------:R-:W-:Y:S01]  /*5560*/  @!P6 FMUL R81, R81, 0.5 ;  /* 0x3f0000005151e820 */ /* 0x000fe20000400000 */
[----:B------:R3:W4:Y:S01]  /*5570*/  MUFU.EX2 R82, R51 ;  /* 0x0000003300527308 */ /* 0x0007220000000800 */
[----:B-1----:R-:W-:Y:S01]  /*5580*/  @!P2 FMUL R71, R71, R71 ;  /* 0x000000474747a220 */ /* 0x002fe20000400000 */
[----:B------:R-:W-:Y:S01]  /*5590*/  FSETP.GEU.AND P2, PT, R85, -126, PT ;  /* 0xc2fc00005500780b */ /* 0x000fe20003f4e000 */
[----:B------:R-:W-:Y:S01]  /*55a0*/  FADD R68, R9, R68 ;  /* 0x0000004409447221 */ /* 0x000fe20000000000 */
[----:B------:R-:W-:Y:S01]  /*55b0*/  FADD R9, R25, R62 ;  /* 0x0000003e19097221 */ /* 0x000fe20000000000 */
[----:B------:R-:W-:Y:S01]  /*55c0*/  FADD R55, R55, R70 ;  /* 0x0000004637377221 */ /* 0x000fe20000000000 */
[C---:B------:R-:W-:Y:S01]  /*55d0*/  F2FP.F16.F32.PACK_AB R33, R46.reuse, R33 ;  /* 0x000000212e21723e */ /* 0x040fe200000000ff */
[----:B------:R-:W-:Y:S01]  /*55e0*/  @!P3 FMUL R83, R83, 0.5 ;  /* 0x3f0000005353b820 */ /* 0x000fe20000400000 */
[----:B------:R1:W5:Y:S01]  /*55f0*/  MUFU.EX2 R84, R81 ;  /* 0x0000005100547308 */ /* 0x0003620000000800 */
[----:B--2---:R-:W-:Y:S01]  /*5600*/  @!P4 FMUL R75, R75, R75 ;  /* 0x0000004b4b4bc220 */ /* 0x004fe20000400000 */
[----:B------:R-:W-:Y:S01]  /*5610*/  FSETP.GEU.AND P4, PT, R79, -126, PT ;  /* 0xc2fc00004f00780b */ /* 0x000fe20003f8e000 */
[----:B---3--:R-:W-:Y:S01]  /*5620*/  FADD R51, R41, R60 ;  /* 0x0000003c29337221 */ /* 0x008fe20000000000 */
[----:B------:R-:W-:Y:S01]  /*5630*/  FADD R139, R9, R136 ;  /* 0x00000088098b7221 */ /* 0x000fe20000000000 */
[----:B------:R-:W-:Y:S01]  /*5640*/  FADD R137, R46, R75 ;  /* 0x0000004b2e897221 */ /* 0x000fe20000000000 */
[----:B------:R-:W-:Y:S01]  /*5650*/  FADD R9, R27, R66 ;  /* 0x000000421b097221 */ /* 0x000fe20000000000 */
[----:B------:R-:W-:Y:S01]  /*5660*/  FADD R72, R26, R51 ;  /* 0x000000331a487221 */ /* 0x000fe20000000000 */
[----:B------:R-:W2:Y:S01]  /*5670*/  MUFU.EX2 R83, R83 ;  /* 0x0000005300537308 */ /* 0x000ea20000000800 */
[----:B----4-:R-:W-:Y:S01]  /*5680*/  @!P5 FMUL R82, R82, R82 ;  /* 0x000000525252d220 */ /* 0x010fe20000400000 */
[----:B------:R-:W-:Y:S01]  /*5690*/  FSETP.GEU.AND P5, PT, R86, -126, PT ;  /* 0xc2fc00005600780b */ /* 0x000fe20003fae000 */
[----:B------:R-:W-:Y:S01]  /*56a0*/  FADD R26, R14, R69 ;  /* 0x000000450e1a7221 */ /* 0x000fe20000000000 */
[----:B-1----:R-:W-:Y:S01]  /*56b0*/  FADD R81, R29, R76 ;  /* 0x0000004c1d517221 */ /* 0x002fe20000000000 */
[----:B------:R-:W-:Y:S01]  /*56c0*/  @!P2 FMUL R85, R85, 0.5 ;  /* 0x3f0000005555a820 */ /* 0x000fe20000400000 */
[----:B------:R-:W-:Y:S01]  /*56d0*/  FADD R136, R35, R82 ;  /* 0x0000005223887221 */ /* 0x000fe20000000000 */
[----:B------:R-:W-:Y:S01]  /*56e0*/  @!P4 FMUL R79, R79, 0.5 ;  /* 0x3f0000004f4fc820 */ /* 0x000fe20000400000 */
[----:B------:R-:W-:Y:S01]  /*56f0*/  FADD R51, R7, R26 ;  /* 0x0000001a07337221 */ /* 0x000fe20000000000 */
[----:B-----5:R-:W-:Y:S01]  /*5700*/  @!P6 FMUL R84, R84, R84 ;  /* 0x000000545454e220 */ /* 0x020fe20000400000 */
[----:B------:R-:W-:Y:S01]  /*5710*/  FSETP.GEU.AND P6, PT, R87, -126, PT ;  /* 0xc2fc00005700780b */ /* 0x000fe20003fce000 */
[----:B------:R-:W-:Y:S01]  /*5720*/  FADD R7, R13, R22 ;  /* 0x000000160d077221 */ /* 0x000fe20000000000 */
[----:B------:R-:W-:Y:S01]  /*5730*/  FADD R26, R37, R56 ;  /* 0x00000038251a7221 */ /* 0x000fe20000000000 */
[----:B------:R-:W1:Y:S01]  /*5740*/  MUFU.EX2 R79, R79 ;  /* 0x0000004f004f7308 */ /* 0x000e620000000800 */
[----:B------:R-:W-:Y:S01]  /*5750*/  FADD R138, R39, R84 ;  /* 0x00000054278a7221 */ /* 0x000fe20000000000 */
[----:B------:R-:W-:Y:S01]  /*5760*/  @!P5 FMUL R86, R86, 0.5 ;  /* 0x3f0000005656d820 */ /* 0x000fe20000400000 */
[----:B------:R-:W-:Y:S01]  /*5770*/  FADD R7, R7, R26 ;  /* 0x0000001a07077221 */ /* 0x000fe20000000000 */
[----:B--2---:R-:W-:Y:S01]  /*5780*/  @!P3 FMUL R83, R83, R83 ;  /* 0x000000535353b220 */ /* 0x004fe20000400000 */
[----:B------:R-:W-:Y:S01]  /*5790*/  FSETP.GEU.AND P3, PT, R12, -126, PT ;  /* 0xc2fc00000c00780b */ /* 0x000fe20003f6e000 */
[----:B------:R-:W-:Y:S01]  /*57a0*/  FADD R26, R30, R47 ;  /* 0x0000002f1e1a7221 */ /* 0x000fe20000000000 */
[----:B------:R-:W-:Y:S01]  /*57b0*/  FADD R142, R81, R138 ;  /* 0x0000008a518e7221 */ /* 0x000fe20000000000 */
[----:B------:R-:W2:Y:S01]  /*57c0*/  MUFU.EX2 R86, R86 ;  /* 0x0000005600567308 */ /* 0x000ea20000000800 */
[----:B------:R-:W-:Y:S01]  /*57d0*/  FADD R81, R54, R83 ;  /* 0x0000005336517221 */ /* 0x000fe20000000000 */
[----:B------:R-:W-:Y:S01]  /*57e0*/  @!P6 FMUL R87, R87, 0.5 ;  /* 0x3f0000005757e820 */ /* 0x000fe20000400000 */
[----:B------:R-:W-:Y:S01]  /*57f0*/  FADD R140, R26, R137 ;  /* 0x000000891a8c7221 */ /* 0x000fe20000000000 */
[----:B------:R-:W-:Y:S01]  /*5800*/  FADD R26, R38, R67 ;  /* 0x00000043261a7221 */ /* 0x000fe20000000000 */
[----:B------:R-:W-:Y:S01]  /*5810*/  FADD R141, R9, R136 ;  /* 0x00000088098d7221 */ /* 0x000fe20000000000 */
[----:B------:R-:W-:Y:S01]  /*5820*/  FADD R9, R34, R63 ;  /* 0x0000003f22097221 */ /* 0x000fe20000000000 */
[----:B------:R-:W-:Y:S01]  /*5830*/  FADD R139, R139, R142 ;  /* 0x0000008e8b8b7221 */ /* 0x000fe20000000000 */
[----:B------:R-:W3:Y:S01]  /*5840*/  MUFU.EX2 R87, R87 ;  /* 0x0000005700577308 */ /* 0x000ee20000000800 */
[----:B-1----:R-:W-:Y:S01]  /*5850*/  @!P4 FMUL R79, R79, R79 ;  /* 0x0000004f4f4fc220 */ /* 0x002fe20000400000 */
[----:B------:R-:W-:Y:S01]  /*5860*/  @!P3 FMUL R12, R12, 0.5 ;  /* 0x3f0000000c0cb820 */ /* 0x000fe20000400000 */
[----:B------:R-:W-:Y:S01]  /*5870*/  FADD R143, R26, R81 ;  /* 0x000000511a8f7221 */ /* 0x000fe20000000000 */
[----:B------:R-:W-:Y:S01]  /*5880*/  FADD R26, R31, R80 ;  /* 0x000000501f1a7221 */ /* 0x000fe20000000000 */
[----:B------:R-:W-:Y:S01]  /*5890*/  FADD R136, R50, R79 ;  /* 0x0000004f32887221 */ /* 0x000fe20000000000 */
[----:B------:R-:W-:Y:S01]  /*58a0*/  FADD R81, R42, R71 ;  /* 0x000000472a517221 */ /* 0x000fe20000000000 */
[----:B------:R-:W-:Y:S01]  /*58b0*/  FADD R140, R140, R143 ;  /* 0x0000008f8c8c7221 */ /* 0x000fe20000000000 */
[----:B------:R-:W1:Y:S01]  /*58c0*/  MUFU.EX2 R85, R85 ;  /* 0x0000005500557308 */ /* 0x000e620000000800 */
[----:B--2---:R-:W-:Y:S01]  /*58d0*/  @!P5 FMUL R86, R86, R86 ;  /* 0x000000565656d220 */ /* 0x004fe20000400000 */
[----:B------:R-:W-:Y:S01]  /*58e0*/  FADD R9, R9, R136 ;  /* 0x0000008809097221 */ /* 0x000fe20000000000 */
[----:B------:R-:W-:Y:S01]  /*58f0*/  FADD R59, R59, R72 ;  /* 0x000000483b3b7221 */ /* 0x000fe20000000000 */
[----:B------:R-:W-:Y:S01]  /*5900*/  FADD R74, R51, R74 ;  /* 0x0000004a334a7221 */ /* 0x000fe20000000000 */
[----:B------:R-:W-:Y:S01]  /*5910*/  FADD R137, R43, R86 ;  /* 0x000000562b897221 */ /* 0x000fe20000000000 */
[----:B------:R-:W-:Y:S01]  /*5920*/  FADD R68, R7, R68 ;  /* 0x0000004407447221 */ /* 0x000fe20000000000 */
[----:B------:R-:W-:Y:S01]  /*5930*/  SHF.L.U32 R7, R16, 0x1f, RZ ;  /* 0x0000001f10077819 */ /* 0x000fe200000006ff */
[----:B------:R-:W2:Y:S01]  /*5940*/  MUFU.EX2 R12, R12 ;  /* 0x0000000c000c7308 */ /* 0x000ea20000000800 */
[----:B---3--:R-:W-:Y:S01]  /*5950*/  @!P6 FMUL R87, R87, R87 ;  /* 0x000000575757e220 */ /* 0x008fe20000400000 */
[----:B------:R-:W-:Y:S01]  /*5960*/  FADD R26, R26, R137 ;  /* 0x000000891a1a7221 */ /* 0x000fe20000000000 */
[----:B------:R-:W-:Y:S01]  /*5970*/  FADD R68, R59, R68 ;  /* 0x000000443b447221 */ /* 0x000fe20000000000 */
[----:B------:R-:W-:Y:S01]  /*5980*/  FADD R55, R55, R74 ;  /* 0x0000004a37377221 */ /* 0x000fe20000000000 */
[----:B------:R-:W-:Y:S01]  /*5990*/  FADD R138, R58, R87 ;  /* 0x000000573a8a7221 */ /* 0x000fe20000000000 */
[----:B------:R-:W-:Y:S01]  /*59a0*/  FADD R26, R141, R26 ;  /* 0x0000001a8d1a7221 */ /* 0x000fe20000000000 */
[----:B------:R-:W-:Y:S01]  /*59b0*/  F2FP.F16.F32.PACK_AB R27, R34, R27 ;  /* 0x0000001b221b723e */ /* 0x000fe200000000ff */
[----:B------:R-:W-:Y:S01]  /*59c0*/  FADD R55, R55, R68 ;  /* 0x0000004437377221 */ /* 0x000fe20000000000 */
[----:B------:R-:W-:Y:S01]  /*59d0*/  FADD R138, R81, R138 ;  /* 0x0000008a518a7221 */ /* 0x000fe20000000000 */
[----:B------:R-:W-:Y:S01]  /*59e0*/  FADD R26, R139, R26 ;  /* 0x0000001a8b1a7221 */ /* 0x000fe20000000000 */
[----:B-1----:R-:W-:Y:S01]  /*59f0*/  @!P2 FMUL R85, R85, R85 ;  /* 0x000000555555a220 */ /* 0x002fe20000400000 */
[----:B------:R1:W3:Y:S01]  /*5a00*/  SYNCS.PHASECHK.TRANS64.TRYWAIT P2, [UR6+0x28400], R7 ;  /* 0x02840007ff0075a7 */ /* 0x0002e20008040146 */
[----:B------:R-:W-:Y:S01]  /*5a10*/  FADD R9, R9, R138 ;  /* 0x0000008a09097221 */ /* 0x000fe20000000000 */
[----:B------:R-:W-:Y:S01]  /*5a20*/  F2FP.F16.F32.PACK_AB R34, R37, R14 ;  /* 0x0000000e2522723e */ /* 0x000fe200000000ff */
[----:B------:R-:W-:Y:S01]  /*5a30*/  FMUL R90, R90, R85 ;  /* 0x000000555a5a7220 */ /* 0x000fe20000400000 */
[----:B------:R-:W-:Y:S01]  /*5a40*/  F2FP.F16.F32.PACK_AB R29, R38, R29 ;  /* 0x0000001d261d723e */ /* 0x000fe200000000ff */
[----:B------:R-:W-:Y:S01]  /*5a50*/  FADD R9, R140, R9 ;  /* 0x000000098c097221 */ /* 0x000fe20000000000 */
[----:B--2---:R-:W-:Y:S01]  /*5a60*/  @!P3 FMUL R12, R12, R12 ;  /* 0x0000000c0c0cb220 */ /* 0x004fe20000400000 */
[----:B------:R-:W-:Y:S01]  /*5a70*/  F2FP.F16.F32.PACK_AB R31, R42, R31 ;  /* 0x0000001f2a1f723e */ /* 0x000fe200000000ff */
[----:B------:R-:W-:Y:S01]  /*5a80*/  FMUL R91, R91, R85 ;  /* 0x000000555b5b7220 */ /* 0x000fe20000400000 */
[----:B------:R-:W-:Y:S01]  /*5a90*/  FADD R26, R26, R9 ;  /* 0x000000091a1a7221 */ /* 0x000fe20000000000 */
[----:B------:R-:W-:Y:S01]  /*5aa0*/  F2FP.F16.F32.PACK_AB R37, R54, R39 ;  /* 0x000000273625723e */ /* 0x000fe200000000ff */
[----:B------:R-:W-:Y:S01]  /*5ab0*/  FFMA R3, R12, R3, R55 ;  /* 0x000000030c037223 */ /* 0x000fe20000000037 */
[----:B------:R-:W-:Y:S01]  /*5ac0*/  F2FP.F16.F32.PACK_AB R46, R48, R61 ;  /* 0x0000003d302e723e */ /* 0x000fe200000000ff */
[----:B------:R-:W-:Y:S01]  /*5ad0*/  FFMA R0, R85, R0, R26 ;  /* 0x0000000055007223 */ /* 0x000fe2000000001a */
[----:B------:R-:W-:Y:S01]  /*5ae0*/  F2FP.F16.F32.PACK_AB R25, R30, R25 ;  /* 0x000000191e19723e */ /* 0x000fe200000000ff */
[-C--:B------:R-:W-:Y:S01]  /*5af0*/  FMUL R88, R88, R12.reuse ;  /* 0x0000000c58587220 */ /* 0x080fe20000400000 */
[----:B------:R-:W-:Y:S01]  /*5b00*/  F2FP.F16.F32.PACK_AB R35, R50, R35 ;  /* 0x000000233223723e */ /* 0x000fe200000000ff */
[----:B------:R-:W-:Y:S01]  /*5b10*/  FMUL R89, R89, R12 ;  /* 0x0000000c59597220 */ /* 0x000fe20000400000 */
[----:B------:R-:W-:Y:S01]  /*5b20*/  F2FP.F16.F32.PACK_AB R38, R45, R20 ;  /* 0x000000142d26723e */ /* 0x000fe200000000ff */
[-C--:B------:R-:W-:Y:S01]  /*5b30*/  FMUL R92, R92, R12.reuse ;  /* 0x0000000c5c5c7220 */ /* 0x080fe20000400000 */
[----:B------:R-:W-:Y:S01]  /*5b40*/  F2FP.F16.F32.PACK_AB R39, R58, R43 ;  /* 0x0000002b3a27723e */ /* 0x000fe200000000ff */
[----:B------:R-:W-:Y:S01]  /*5b50*/  FMUL R93, R93, R12 ;  /* 0x0000000c5d5d7220 */ /* 0x000fe20000400000 */
[----:B------:R-:W-:Y:S01]  /*5b60*/  F2FP.F16.F32.PACK_AB R41, R47, R62 ;  /* 0x0000003e2f29723e */ /* 0x000fe200000000ff */
[-C--:B------:R-:W-:Y:S01]  /*5b70*/  FMUL R96, R96, R12.reuse ;  /* 0x0000000c60607220 */ /* 0x080fe20000400000 */
[----:B------:R-:W-:Y:S01]  /*5b80*/  F2FP.F16.F32.PACK_AB R42, R22, R53 ;  /* 0x00000035162a723e */ /* 0x000fe200000000ff */
[-C--:B------:R-:W-:Y:S01]  /*5b90*/  FMUL R97, R97, R12.reuse ;  /* 0x0000000c61617220 */ /* 0x080fe20000400000 */
[----:B------:R-:W-:Y:S01]  /*5ba0*/  F2FP.F16.F32.PACK_AB R48, R52, R65 ;  /* 0x000000413430723e */ /* 0x000fe200000000ff */
[-C--:B------:R-:W-:Y:S01]  /*5bb0*/  FMUL R100, R100, R12.reuse ;  /* 0x0000000c64647220 */ /* 0x080fe20000400000 */
        /* <DEDUP_REMOVED lines=16> */
[----:B------:R-:W-:Y:S01]  /*5cc0*/  FMUL R133, R133, R12 ;  /* 0x0000000c85857220 */ /* 0x000fe20000400000 */
        /* <DEDUP_REMOVED lines=32> */
[----:B------:R-:W-:Y:S01]  /*5ed0*/  F2FP.F16.F32.PACK_AB R54, R64, R77 ;  /* 0x0000004d4036723e */ /* 0x000fe200000000ff */
[----:B-1-3--:R-:W-:Y:S06]  /*5ee0*/  @!P0 BRA `(.L_x_29) ;  /* 0x0000000000048947 */ /* 0x00afec0003800000 */
[----:B------:R-:W-:Y:S01]  /*5ef0*/  BPT.TRAP 0x1 ;  /* 0x000000040000795c */ /* 0x000fe20000300000 */
.L_x_29:
[----:B------:R-:W-:Y:S05]  /*5f00*/  @P2 BRA `(.L_x_30) ;  /* 0x0000000000082947 */ /* 0x000fea0003800000 */
[----:B------:R-:W1:Y:S02]  /*5f10*/  SYNCS.PHASECHK.TRANS64.TRYWAIT P2, [UR6+0x28400], R7 ;  /* 0x02840007ff0075a7 */ /* 0x000e640008040146 */
[----:B-1----:R-:W-:Y:S05]  /*5f20*/  @!P2 BRA `(.L_x_31) ;  /* 0x0000003c0040a947 */ /* 0x002fea0003800000 */
.L_x_30:
[----:B------:R-:W-:Y:S01]  /*5f30*/  UIMAD UR11, UR10, 0x600, UR30 ;  /* 0x000006000a0b78a4 */ /* 0x000fe2000f8e021e */
[----:B------:R-:W-:Y:S01]  /*5f40*/  WARPGROUP.ARRIVE ;  /* 0x00000000000079c5 */ /* 0x000fe20000000000 */
[----:B------:R-:W-:Y:S01]  /*5f50*/  UMOV UR7, 0x80000020 ;  /* 0x8000002000077882 */ /* 0x000fe20000000000 */
[----:B------:R-:W-:-:S04]  /*5f60*/  F2FP.F16.F32.PACK_AB R55, R87, R86 ;  /* 0x000000565737723e */ /* 0x000fc800000000ff */
[----:B------:R-:W-:Y:S02]  /*5f70*/  UMOV UR6, UR11 ;  /* 0x0000000b00067c82 */ /* 0x000fe40008000000 */
        /* <DEDUP_REMOVED lines=39> */
.L_x_32:
[----:B------:R-:W-:-:S04]  /*61f0*/  ULEA UR6, UR31, UR28, 0x3 ;  /* 0x0000001c1f067291 */ /* 0x000fc8000f8e183f */
[----:B------:R-:W-:-:S04]  /*6200*/  UIADD3 UR6, UR6, 0x28428, URZ ;  /* 0x0002842806067890 */ /* 0x000fc8000fffe03f */
[----:B------:R-:W-:-:S09]  /*6210*/  UPRMT UR6, URZ, 0x654, UR6 ;  /* 0x000006543f067896 */ /* 0x000fd20008000006 */
[----:B------:R-:W-:Y:S01]  /*6220*/  SYNCS.ARRIVE.TRANS64.RED.A1T0 RZ, [UR6], RZ ;  /* 0x000000ffffff79a7 */ /* 0x000fe20008100406 */
[----:B------:R-:W-:Y:S05]  /*6230*/  @P1 BRA `(.L_x_33) ;  /* 0x0000000000041947 */ /* 0x000fea0003800000 */
[----:B------:R-:W-:Y:S01]  /*6240*/  BPT.TRAP 0x1 ;  /* 0x000000040000795c */ /* 0x000fe20000300000 */
.L_x_33:
[----:B------:R-:W-:-:S04]  /*6250*/  UIADD3 UR31, UR31, 0x1, URZ ;  /* 0x000000011f1f7890 */ /* 0x000fc8000fffe03f */
[----:B------:R-:W-:-:S04]  /*6260*/  UISETP.NE.AND UP0, UPT, UR31, 0x5, UPT ;  /* 0x000000051f00788c */ /* 0x000fc8000bf05270 */
[----:B------:R-:W-:Y:S01]  /*6270*/  USEL UR31, UR31, URZ, UP0 ;  /* 0x0000003f1f1f7287 */ /* 0x000fe20008000000 */
[----:B------:R-:W-:Y:S11]  /*6280*/  @!P0 BRA `(.L_x_34) ;  /* 0x0000000000048947 */ /* 0x000ff60003800000 */
[----:B------:R-:W-:Y:S01]  /*6290*/  BPT.TRAP 0x1 ;  /* 0x000000040000795c */ /* 0x000fe20000300000 */
.L_x_34:
[----:B------:R-:W-:-:S04]  /*62a0*/  ULEA UR6, UR31, UR28, 0x3 ;  /* 0x0000001c1f067291 */ /* 0x000fc8000f8e183f */
[----:B------:R-:W-:-:S04]  /*62b0*/  UIADD3 UR6, UR6, 0x28428, URZ ;  /* 0x0002842806067890 */ /* 0x000fc8000fffe03f */
[----:B------:R-:W-:-:S09]  /*62c0*/  UPRMT UR6, URZ, 0x654, UR6 ;  /* 0x000006543f067896 */ /* 0x000fd20008000006 */
[----:B------:R-:W-:Y:S01]  /*62d0*/  SYNCS.ARRIVE.TRANS64.RED.A1T0 RZ, [UR6], RZ ;  /* 0x000000ffffff79a7 */ /* 0x000fe20008100406 */
[----:B------:R-:W-:Y:S05]  /*62e0*/  @P1 BRA `(.L_x_35) ;  /* 0x0000000000041947 */ /* 0x000fea0003800000 */
[----:B------:R-:W-:Y:S01]  /*62f0*/  BPT.TRAP 0x1 ;  /* 0x000000040000795c */ /* 0x000fe20000300000 */
.L_x_35:
[----:B------:R-:W-:Y:S01]  /*6300*/  UIADD3 UR10, UR10, 0x1, URZ ;  /* 0x000000010a0a7890 */ /* 0x000fe2000fffe03f */
[C---:B------:R-:W-:Y:S01]  /*6310*/  ISETP.GT.AND P2, PT, R6.reuse, 0x2, PT ;  /* 0x000000020600780c */ /* 0x040fe20003f44270 */
[----:B------:R-:W-:Y:S01]  /*6320*/  UIADD3 UR31, UR31, 0x1, URZ ;  /* 0x000000011f1f7890 */ /* 0x000fe2000fffe03f */
[----:B------:R-:W-:Y:S01]  /*6330*/  IADD3 R6, R6, -0x1, RZ ;  /* 0xffffffff06067810 */ /* 0x000fe20007ffe0ff */
[----:B------:R-:W-:Y:S01]  /*6340*/  UISETP.NE.AND UP1, UPT, UR10, 0x5, UPT ;  /* 0x000000050a00788c */ /* 0x000fe2000bf25270 */
[----:B-1----:R-:W-:Y:S01]  /*6350*/  IMAD.MOV.U32 R7, RZ, RZ, R4 ;  /* 0x000000ffff077224 */ /* 0x002fe200078e0004 */
[----:B------:R-:W-:Y:S01]  /*6360*/  UISETP.NE.AND UP0, UPT, UR31, 0x5, UPT ;  /* 0x000000051f00788c */ /* 0x000fe2000bf05270 */
[----:B------:R-:W-:Y:S01]  /*6370*/  MOV R9, R5 ;  /* 0x0000000500097202 */ /* 0x000fe20000000f00 */
[----:B------:R-:W-:Y:S02]  /*6380*/  USEL UR6, URZ, 0x1, UP1 ;  /* 0x000000013f067887 */ /* 0x000fe40008800000 */
[----:B------:R-:W-:-:S02]  /*6390*/  USEL UR31, UR31, URZ, UP0 ;  /* 0x0000003f1f1f7287 */ /* 0x000fc40008000000 */
[----:B------:R-:W-:Y:S02]  /*63a0*/  USEL UR38, UR10, URZ, UP1 ;  /* 0x0000003f0a267287 */ /* 0x000fe40008800000 */
[----:B------:R-:W-:Y:S01]  /*63b0*/  LOP3.LUT R16, R16, UR6, RZ, 0x3c, !PT ;  /* 0x0000000610107c12 */ /* 0x000fe2000f8e3cff */
[----:B------:R-:W-:Y:S09]  /*63c0*/  @P2 BRA `(.L_x_36) ;  /* 0xffffffd4005c2947 */ /* 0x000ff2000383ffff */
.L_x_25:
[----:B------:R-:W-:-:S04]  /*63d0*/  ULOP3.LUT UR4, UR45, 0x1, URZ, 0xfc, !UPT ;  /* 0x000000012d047892 */ /* 0x000fc8000f8efc3f */
[----:B------:R-:W-:-:S06]  /*63e0*/  UISETP.NE.AND UP0, UPT, UR4, 0x3, UPT ;  /* 0x000000030400788c */ /* 0x000fcc000bf05270 */
[----:B------:R-:W-:-:S13]  /*63f0*/  PLOP3.LUT P2, PT, PT, PT, UP0, 0x80, 0x0 ;  /* 0x000000000000781c */ /* 0x000fda0003f4f008 */
[----:B------:R-:W-:Y:S05]  /*6400*/  @!P2 BRA `(.L_x_37) ;  /* 0x000000000004a947 */ /* 0x000fea0003800000 */
[----:B------:R-:W-:Y:S01]  /*6410*/  BPT.TRAP 0x1 ;  /* 0x000000040000795c */ /* 0x000fe20000300000 */
.L_x_37:
[----:B------:R-:W-:Y:S02]  /*6420*/  UISETP.GT.U32.AND UP0, UPT, UR45, 0x1, UPT ;  /* 0x000000012d00788c */ /* 0x000fe4000bf04070 */
[----:B------:R-:W-:-:S04]  /*6430*/  ULEA UR4, UR36, UR28, 0x3 ;  /* 0x0000001c24047291 */ /* 0x000fc8000f8e183f */
[----:B------:R-:W-:Y:S01]  /*6440*/  UIADD3 UR4, UR4, 0x28460, URZ ;  /* 0x0002846004047890 */ /* 0x000fe2000fffe03f */
[----:B------:R-:W-:-:S03]  /*6450*/  PLOP3.LUT P2, PT, PT, PT, UP0, 0x80, 0x0 ;  /* 0x000000000000781c */ /* 0x000fc60003f4f008 */
[----:B------:R-:W-:-:S09]  /*6460*/  UPRMT UR4, URZ, 0x654, UR4 ;  /* 0x000006543f047896 */ /* 0x000fd20008000004 */
[----:B------:R-:W-:Y:S01]  /*6470*/  SYNCS.ARRIVE.TRANS64.RED.A1T0 RZ, [UR4], RZ ;  /* 0x000000ffffff79a7 */ /* 0x000fe20008100404 */
[----:B------:R-:W-:Y:S05]  /*6480*/  @P2 BRA `(.L_x_38) ;  /* 0x0000000000042947 */ /* 0x000fea0003800000 */
[----:B------:R-:W-:Y:S01]  /*6490*/  BPT.TRAP 0x1 ;  /* 0x000000040000795c */ /* 0x000fe20000300000 */
.L_x_38:
[----:B------:R-:W-:Y:S05]  /*64a0*/  @!P0 BRA `(.L_x_39) ;  /* 0x0000000000048947 */ /* 0x000fea0003800000 */
[----:B------:R-:W-:Y:S01]  /*64b0*/  BPT.TRAP 0x1 ;  /* 0x000000040000795c */ /* 0x000fe20000300000 */
.L_x_39:
[----:B------:R-:W-:-:S04]  /*64c0*/  ULEA UR28, UR31, UR28, 0x3 ;  /* 0x0000001c1f1c7291 */ /* 0x000fc8000f8e183f */
[----:B------:R-:W-:-:S04]  /*64d0*/  UIADD3 UR28, UR28, 0x28428, URZ ;  /* 0x000284281c1c7890 */ /* 0x000fc8000fffe03f */
[----:B------:R-:W-:-:S09]  /*64e0*/  UPRMT UR28, URZ, 0x654, UR28 ;  /* 0x000006543f1c7896 */ /* 0x000fd2000800001c */
[----:B------:R-:W-:Y:S01]  /*64f0*/  SYNCS.ARRIVE.TRANS64.RED.A1T0 RZ, [UR28], RZ ;  /* 0x000000ffffff79a7 */ /* 0x000fe2000810041c */
[----:B------:R-:W-:Y:S05]  /*6500*/  @P1 BRA `(.L_x_40) ;  /* 0x0000000000041947 */ /* 0x000fea0003800000 */
[----:B------:R-:W-:Y:S01]  /*6510*/  BPT.TRAP 0x1 ;  /* 0x000000040000795c */ /* 0x000fe20000300000 */
.L_x_40:
[----:B------:R-:W1:Y:S01]  /*6520*/  SHFL.BFLY PT, R6, R3, 0x1, 0x1f ;  /* 0x0c201f0003067f89 */ /* 0x000e6200000e0000 */
[----:B------:R-:W-:Y:S01]  /*6530*/  BSSY B0, `(.L_x_41) ;  /* 0x0000023000007945 */ /* 0x000fe20003800000 */
[----:B------:R-:W-:Y:S02]  /*6540*/  MOV R10, 0x3f800000 ;  /* 0x3f800000000a7802 */ /* 0x000fe40000000f00 */
[----:B------:R-:W2:Y:S01]  /*6550*/  SHFL.BFLY PT, R7, R0, 0x1, 0x1f ;  /* 0x0c201f0000077f89 */ /* 0x000ea200000e0000 */
[----:B------:R-:W-:Y:S01]  /*6560*/  MOV R11, 0x7f800000 ;  /* 0x7f800000000b7802 */ /* 0x000fe20000000f00 */
[----:B-1----:R-:W-:Y:S01]  /*6570*/  FADD R6, R6, R3 ;  /* 0x0000000306067221 */ /* 0x002fe20000000000 */
[----:B--2---:R-:W-:-:S04]  /*6580*/  FADD R15, R7, R0 ;  /* 0x00000000070f7221 */ /* 0x004fc80000000000 */
[----:B------:R-:W1:Y:S01]  /*6590*/  SHFL.BFLY PT, R9, R6, 0x2, 0x1f ;  /* 0x0c401f0006097f89 */ /* 0x000e6200000e0000 */
[----:B------:R-:W-:-:S03]  /*65a0*/  MOV R7, 0x3f800000 ;  /* 0x3f80000000077802 */ /* 0x000fc60000000f00 */
[----:B------:R-:W2:Y:S01]  /*65b0*/  SHFL.BFLY PT, R20, R15, 0x2, 0x1f ;  /* 0x0c401f000f147f89 */ /* 0x000ea200000e0000 */
[C---:B-1----:R-:W-:Y:S01]  /*65c0*/  FSETP.NE.AND P0, PT, R6.reuse, -R9, PT ;  /* 0x800000090600720b */ /* 0x042fe20003f05000 */
[----:B------:R-:W-:Y:S01]  /*65d0*/  FADD R3, R6, R9 ;  /* 0x0000000906037221 */ /* 0x000fe20000000000 */
[----:B------:R-:W-:Y:S01]  /*65e0*/  MOV R9, 0x7f800000 ;  /* 0x7f80000000097802 */ /* 0x000fe20000000f00 */
[----:B--2---:R-:W-:-:S10]  /*65f0*/  FADD R8, R15, R20 ;  /* 0x000000140f087221 */ /* 0x004fd40000000000 */
[----:B------:R-:W-:Y:S05]  /*6600*/  @!P0 BRA `(.L_x_42) ;  /* 0x0000000000548947 */ /* 0x000fea0003800000 */
[----:B------:R-:W-:Y:S01]  /*6610*/  IADD3 R0, R3, 0x1800000, RZ ;  /* 0x0180000003007810 */ /* 0x000fe20007ffe0ff */
[----:B------:R-:W-:Y:S03]  /*6620*/  BSSY B1, `(.L_x_43) ;  /* 0x000000c000017945 */ /* 0x000fe60003800000 */
[----:B------:R-:W-:-:S04]  /*6630*/  LOP3.LUT R0, R0, 0x7f800000, RZ, 0xc0, !PT ;  /* 0x7f80000000007812 */ /* 0x000fc800078ec0ff */
[----:B------:R-:W-:-:S13]  /*6640*/  ISETP.GT.U32.AND P0, PT, R0, 0x1ffffff, PT ;  /* 0x01ffffff0000780c */ /* 0x000fda0003f04070 */
[----:B------:R-:W-:Y:S05]  /*6650*/  @P0 BRA `(.L_x_44) ;  /* 0x0000000000100947 */ /* 0x000fea0003800000 */
[----:B------:R-:W-:-:S07]  /*6660*/  MOV R14, 0x6680 ;  /* 0x00006680000e7802 */ /* 0x000fce0000000f00 */
[----:B------:R-:W-:Y:S05]  /*6670*/  CALL.REL.NOINC `($__internal_0_$__cuda_sm20_rcp_rn_f32_slowpath) ;  /* 0x00000038007c7944 */ /* 0x000fea0003c00000 */
[----:B------:R-:W-:Y:S01]  /*6680*/  MOV R7, R0 ;  /* 0x0000000000077202 */ /* 0x000fe20000000f00 */
[----:B------:R-:W-:Y:S06]  /*6690*/  BRA `(.L_x_45) ;  /* 0x0000000000107947 */ /* 0x000fec0003800000 */
.L_x_44:
[----:B------:R-:W1:Y:S02]  /*66a0*/  MUFU.RCP R0, R3 ;  /* 0x0000000300007308 */ /* 0x000e640000001000 */
[----:B-1----:R-:W-:-:S04]  /*66b0*/  FFMA R6, R3, R0, -1 ;  /* 0xbf80000003067423 */ /* 0x002fc80000000000 */
[----:B------:R-:W-:-:S04]  /*66c0*/  FADD.FTZ R7, -R6, -RZ ;  /* 0x800000ff06077221 */ /* 0x000fc80000010100 */
[----:B------:R-:W-:-:S07]  /*66d0*/  FFMA R7, R0, R7, R0 ;  /* 0x0000000700077223 */ /* 0x000fce0000000000 */
.L_x_45:
[----:B------:R-:W-:Y:S05]  /*66e0*/  BSYNC B1 ;  /* 0x0000000000017941 */ /* 0x000fea0003800000 */
.L_x_43:
[----:B------:R-:W-:Y:S01]  /*66f0*/  FSETP.GEU.AND P0, PT, |R3|, 1.175494350822287508e-38, PT ;  /* 0x008000000300780b */ /* 0x000fe20003f0e200 */
[----:B------:R-:W-:-:S12]  /*6700*/  ULDC UR4, c[0x0][0x600] ;  /* 0x0001800000047ab9 */ /* 0x000fd80000000800 */
[----:B------:R-:W-:-:S04]  /*6710*/  @!P0 FMUL R3, R3, 16777216 ;  /* 0x4b80000003038820 */ /* 0x000fc80000400000 */
[----:B------:R-:W1:Y:S02]  /*6720*/  MUFU.LG2 R0, R3 ;  /* 0x0000000300007308 */ /* 0x000e640000000c00 */
[----:B-1----:R-:W-:-:S04]  /*6730*/  @!P0 FADD R0, R0, -24 ;  /* 0xc1c0000000008421 */ /* 0x002fc80000000000 */
[----:B------:R-:W-:-:S04]  /*6740*/  FMUL R11, R0, 0.69314718246459960938 ;  /* 0x3f317218000b7820 */ /* 0x000fc80000400000 */
[----:B------:R-:W-:-:S07]  /*6750*/  FFMA R11, R4, UR4, R11 ;  /* 0x00000004040b7c23 */ /* 0x000fce000800000b */
.L_x_42:
[----:B------:R-:W-:Y:S05]  /*6760*/  BSYNC B0 ;  /* 0x0000000000007941 */ /* 0x000fea0003800000 */
.L_x_41:
[----:B------:R-:W-:Y:S01]  /*6770*/  FSETP.NE.AND P0, PT, R15, -R20, PT ;  /* 0x800000140f00720b */ /* 0x000fe20003f05000 */
[----:B------:R-:W-:Y:S01]  /*6780*/  ULDC UR4, c[0x0][0x608] ;  /* 0x0001820000047ab9 */ /* 0x000fe20000000800 */
[----:B------:R-:W-:Y:S01]  /*6790*/  BSSY B0, `(.L_x_46) ;  /* 0x0000031000007945 */ /* 0x000fe20003800000 */
[----:B------:R-:W-:-:S04]  /*67a0*/  FMUL R7, R7, UR4 ;  /* 0x0000000407077c20 */ /* 0x000fc80008400000 */
        /* <DEDUP_REMOVED lines=24> */
[----:B------:R-:W-:Y:S06]  /*6930*/  @!P0 BRA `(.L_x_47) ;  /* 0x0000000000588947 */ /* 0x000fec0003800000 */
[----:B------:R-:W-:Y:S01]  /*6940*/  IADD3 R0, R8, 0x1800000, RZ ;  /* 0x0180000008007810 */ /* 0x000fe20007ffe0ff */
[----:B------:R-:W-:Y:S03]  /*6950*/  BSSY B1, `(.L_x_48) ;  /* 0x000000d000017945 */ /* 0x000fe60003800000 */
[----:B------:R-:W-:-:S04]  /*6960*/  LOP3.LUT R0, R0, 0x7f800000, RZ, 0xc0, !PT ;  /* 0x7f80000000007812 */ /* 0x000fc800078ec0ff */
[----:B------:R-:W-:-:S13]  /*6970*/  ISETP.GT.U32.AND P0, PT, R0, 0x1ffffff, PT ;  /* 0x01ffffff0000780c */ /* 0x000fda0003f04070 */
[----:B------:R-:W-:Y:S05]  /*6980*/  @P0 BRA `(.L_x_49) ;  /* 0x0000000000140947 */ /* 0x000fea0003800000 */
[----:B------:R-:W-:Y:S02]  /*6990*/  MOV R3, R8 ;  /* 0x0000000800037202 */ /* 0x000fe40000000f00 */
[----:B------:R-:W-:-:S07]  /*69a0*/  MOV R14, 0x69c0 ;  /* 0x000069c0000e7802 */ /* 0x000fce0000000f00 */
[----:B------:R-:W-:Y:S05]  /*69b0*/  CALL.REL.NOINC `($__internal_0_$__cuda_sm20_rcp_rn_f32_slowpath) ;  /* 0x0000003400ac7944 */ /* 0x000fea0003c00000 */
[----:B------:R-:W-:Y:S01]  /*69c0*/  MOV R10, R0 ;  /* 0x00000000000a7202 */ /* 0x000fe20000000f00 */
[----:B------:R-:W-:Y:S06]  /*69d0*/  BRA `(.L_x_50) ;  /* 0x0000000000107947 */ /* 0x000fec0003800000 */
.L_x_49:
[----:B------:R-:W1:Y:S02]  /*69e0*/  MUFU.RCP R3, R8 ;  /* 0x0000000800037308 */ /* 0x000e640000001000 */
[----:B-1----:R-:W-:-:S04]  /*69f0*/  FFMA R0, R8, R3, -1 ;  /* 0xbf80000008007423 */ /* 0x002fc80000000003 */
[----:B------:R-:W-:-:S04]  /*6a00*/  FADD.FTZ R0, -R0, -RZ ;  /* 0x800000ff00007221 */ /* 0x000fc80000010100 */
[----:B------:R-:W-:-:S07]  /*6a10*/  FFMA R10, R3, R0, R3 ;  /* 0x00000000030a7223 */ /* 0x000fce0000000003 */
.L_x_50:
[----:B------:R-:W-:Y:S05]  /*6a20*/  BSYNC B1 ;  /* 0x0000000000017941 */ /* 0x000fea0003800000 */
.L_x_48:
[----:B------:R-:W-:Y:S01]  /*6a30*/  FSETP.GEU.AND P0, PT, |R8|, 1.175494350822287508e-38, PT ;  /* 0x008000000800780b */ /* 0x000fe20003f0e200 */
[----:B------:R-:W-:-:S12]  /*6a40*/  ULDC UR4, c[0x0][0x600] ;  /* 0x0001800000047ab9 */ /* 0x000fd80000000800 */
[----:B------:R-:W-:-:S04]  /*6a50*/  @!P0 FMUL R8, R8, 16777216 ;  /* 0x4b80000008088820 */ /* 0x000fc80000400000 */
[----:B------:R-:W1:Y:S02]  /*6a60*/  MUFU.LG2 R0, R8 ;  /* 0x0000000800007308 */ /* 0x000e640000000c00 */
[----:B-1----:R-:W-:-:S04]  /*6a70*/  @!P0 FADD R0, R0, -24 ;  /* 0xc1c0000000008421 */ /* 0x002fc80000000000 */
[----:B------:R-:W-:-:S04]  /*6a80*/  FMUL R0, R0, 0.69314718246459960938 ;  /* 0x3f31721800007820 */ /* 0x000fc80000400000 */
[----:B------:R-:W-:-:S07]  /*6a90*/  FFMA R9, R5, UR4, R0 ;  /* 0x0000000405097c23 */ /* 0x000fce0008000000 */
.L_x_47:
[----:B------:R-:W-:Y:S05]  /*6aa0*/  BSYNC B0 ;  /* 0x0000000000007941 */ /* 0x000fea0003800000 */
.L_x_46:
[----:B------:R-:W1:Y:S01]  /*6ab0*/  S2UR UR5, SR_CgaCtaId ;  /* 0x00000000000579c3 */ /* 0x000e620000008800 */
[----:B------:R-:W-:Y:S01]  /*6ac0*/  UMOV UR4, 0x400 ;  /* 0x0000040000047882 */ /* 0x000fe20000000000 */
[----:B------:R-:W-:Y:S01]  /*6ad0*/  SHF.L.U32 R0, R19, 0x1f, RZ ;  /* 0x0000001f13007819 */ /* 0x000fe200000006ff */
[----:B------:R-:W-:Y:S01]  /*6ae0*/  UISETP.NE.AND UP0, UPT, UR48, 0x1, UPT ;  /* 0x000000013000788c */ /* 0x000fe2000bf05270 */
[----:B------:R-:W-:Y:S01]  /*6af0*/  LOP3.LUT P0, RZ, R2, 0x3, RZ, 0xc0, !PT ;  /* 0x0000000302ff7812 */ /* 0x000fe2000780c0ff */
[----:B------:R-:W-:Y:S02]  /*6b00*/  UISETP.NE.AND UP1, UPT, UR48, 0x2, UPT ;  /* 0x000000023000788c */ /* 0x000fe4000bf25270 */
[----:B------:R-:W-:-:S07]  /*6b10*/  USHF.L.U32 UR42, UR42, 0x6, URZ ;  /* 0x000000062a2a7899 */ /* 0x000fce000800063f */
[----:B------:R-:W-:Y:S02]  /*6b20*/  @!UP0 ULOP3.LUT UP2, URZ, UR36, 0x2, URZ, 0xc0, !UPT ;  /* 0x00000002243f8892 */ /* 0x000fe4000f84c03f */
[----:B------:R-:W-:Y:S02]  /*6b30*/  @!UP0 ULOP3.LUT UR36, UR36, 0x1, URZ, 0xc0, !UPT ;  /* 0x0000000124248892 */ /* 0x000fe4000f8ec03f */
[----:B------:R-:W-:Y:S02]  /*6b40*/  @!UP0 USEL UR6, URZ, 0x1, UP2 ;  /* 0x000000013f068887 */ /* 0x000fe40009000000 */
[----:B------:R-:W-:Y:S02]  /*6b50*/  @!UP1 UIADD3 UR7, UR36, 0x1, URZ ;  /* 0x0000000124079890 */ /* 0x000fe4000fffe03f */
[----:B------:R-:W-:Y:S02]  /*6b60*/  @!UP0 ULOP3.LUT UR37, UR37, UR6, URZ, 0x3c, !UPT ;  /* 0x0000000625258292 */ /* 0x000fe4000f8e3c3f */
[----:B-1----:R-:W-:-:S02]  /*6b70*/  ULEA UR4, UR5, UR4, 0x18 ;  /* 0x0000000405047291 */ /* 0x002fc4000f8ec03f */
[----:B------:R-:W-:Y:S02]  /*6b80*/  @!UP1 UISETP.GT.U32.AND UP2, UPT, UR7, 0x1, UPT ;  /* 0x000000010700988c */ /* 0x000fe4000bf44070 */
[----:B------:R-:W-:Y:S02]  /*6b90*/  ULEA UR4, UR48, UR4, 0x3 ;  /* 0x0000000430047291 */ /* 0x000fe4000f8e183f */
[----:B------:R-:W-:Y:S01]  /*6ba0*/  @!UP1 USEL UR6, URZ, 0x1, !UP2 ;  /* 0x000000013f069887 */ /* 0x000fe2000d000000 */
[----:B------:R-:W-:Y:S01]  /*6bb0*/  ULDC UR5, c[0x0][0x608] ;  /* 0x0001820000057ab9 */ /* 0x000fe20000000800 */
[----:B------:R-:W-:Y:S01]  /*6bc0*/  @!UP1 ULOP3.LUT UR36, UR36, 0x1, URZ, 0xc, !UPT ;  /* 0x0000000124249892 */ /* 0x000fe2000f8e0c3f */
[----:B------:R-:W-:Y:S01]  /*6bd0*/  FMUL R10, R10, UR5 ;  /* 0x000000050a0a7c20 */ /* 0x000fe20008400000 */
[----:B------:R-:W-:-:S03]  /*6be0*/  @!UP1 ULOP3.LUT UR37, UR37, UR6, URZ, 0x3c, !UPT ;  /* 0x0000000625259292 */ /* 0x000fc6000f8e3c3f */
[----:B------:R-:W1:Y:S02]  /*6bf0*/  SYNCS.PHASECHK.TRANS64.TRYWAIT P1, [UR4+0x28498], R0 ;  /* 0x02849800ff0075a7 */ /* 0x000e640008020144 */
[----:B-1----:R-:W-:Y:S07]  /*6c00*/  @!P1 BRA `(.L_x_51) ;  /* 0x0000003000209947 */ /* 0x002fee0003800000 */
.L_x_116:
[----:B------:R-:W-:Y:S04]  /*6c10*/  BSSY B0, `(.L_x_52) ;  /* 0x000001a000007945 */ /* 0x000fe80003800000 */
[----:B------:R-:W-:Y:S05]  /*6c20*/  @P0 BRA `(.L_x_53) ;  /* 0x0000000000600947 */ /* 0x000fea0003800000 */
[----:B------:R-:W2:Y:S01]  /*6c30*/  LDC R4, c[0x0][0xa10] ;  /* 0x00028400ff047b82 */ /* 0x000ea20000000800 */
[----:B-1----:R-:W-:Y:S01]  /*6c40*/  LOP3.LUT R0, R2, 0x60, RZ, 0xc0, !PT ;  /* 0x0000006002007812 */ /* 0x002fe200078ec0ff */
[----:B------:R-:W-:Y:S01]  /*6c50*/  IMAD R5, RZ, RZ, -UR47 ;  /* 0x8000002fff057e24 */ /* 0x000fe2000f8e02ff */
[----:B------:R-:W-:Y:S01]  /*6c60*/  SHF.R.U32.HI R3, RZ, 0x2, R2 ;  /* 0x00000002ff037819 */ /* 0x000fe20000011602 */
[----:B------:R-:W-:Y:S01]  /*6c70*/  ULDC UR4, c[0x0][0x288] ;  /* 0x0000a20000047ab9 */ /* 0x000fe20000000800 */
[----:B------:R-:W-:Y:S02]  /*6c80*/  SHF.R.U32.HI R0, RZ, 0x5, R0 ;  /* 0x00000005ff007819 */ /* 0x000fe40000011600 */
[----:B------:R-:W-:Y:S01]  /*6c90*/  LOP3.LUT R3, R3, 0x7, RZ, 0xc0, !PT ;  /* 0x0000000703037812 */ /* 0x000fe200078ec0ff */
[----:B------:R-:W1:Y:S01]  /*6ca0*/  LDC.64 R6, c[0x0][0x688] ;  /* 0x0001a200ff067b82 */ /* 0x000e620000000a00 */
[----:B------:R-:W-:-:S04]  /*6cb0*/  SHF.L.U32 R0, R0, 0x4, RZ ;  /* 0x0000000400007819 */ /* 0x000fc800000006ff */
[----:B------:R-:W-:Y:S01]  /*6cc0*/  LOP3.LUT R3, R0, 0xfffffff0, R3, 0xe2, !PT ;  /* 0xfffffff000037812 */ /* 0x000fe200078ee203 */
[----:B--2---:R-:W-:-:S04]  /*6cd0*/  IMAD R5, R4, R5, UR46 ;  /* 0x0000002e04057e24 */ /* 0x004fc8000f8e0205 */
[----:B-1----:R-:W-:Y:S01]  /*6ce0*/  IMAD R0, R5, R6, UR42 ;  /* 0x0000002a05007e24 */ /* 0x002fe2000f8e0206 */
[----:B------:R-:W-:-:S03]  /*6cf0*/  IADD3 R5, R3, UR42, RZ ;  /* 0x0000002a03057c10 */ /* 0x000fc6000fffe0ff */
[----:B------:R-:W-:Y:S01]  /*6d00*/  IMAD R0, R7, UR44, R0 ;  /* 0x0000002c07007c24 */ /* 0x000fe2000f8e0200 */
[C---:B------:R-:W-:Y:S02]  /*6d10*/  IADD3 R4, R5.reuse, 0x8, RZ ;  /* 0x0000000805047810 */ /* 0x040fe40007ffe0ff */
[----:B------:R-:W-:Y:S02]  /*6d20*/  ISETP.GE.U32.AND P0, PT, R5, UR4, PT ;  /* 0x0000000405007c0c */ /* 0x000fe4000bf06070 */
[----:B------:R-:W-:Y:S02]  /*6d30*/  IADD3 R3, P2, R3, R0, RZ ;  /* 0x0000000003037210 */ /* 0x000fe40007f5e0ff */
[----:B------:R-:W-:Y:S01]  /*6d40*/  ISETP.GE.U32.AND P1, PT, R4, UR4, PT ;  /* 0x0000000404007c0c */ /* 0x000fe2000bf26070 */
[----:B------:R-:W-:Y:S01]  /*6d50*/  ULDC.64 UR4, c[0x0][0x680] ;  /* 0x0001a00000047ab9 */ /* 0x000fe20000000a00 */
[----:B------:R-:W-:Y:S02]  /*6d60*/  LEA.HI.X.SX32 R0, R0, RZ, 0x1, P2 ;  /* 0x000000ff00007211 */ /* 0x000fe400010f0eff */
[----:B------:R-:W-:-:S04]  /*6d70*/  LEA R4, P2, R3, UR4, 0x2 ;  /* 0x0000000403047c11 */ /* 0x000fc8000f8410ff */
[----:B------:R-:W-:-:S05]  /*6d80*/  LEA.HI.X R5, R3, UR5, R0, 0x2, P2 ;  /* 0x0000000503057c11 */ /* 0x000fca00090f1400 */
[----:B------:R2:W-:Y:S04]  /*6d90*/  @!P0 STG.E desc[UR52][R4.64], R11 ;  /* 0x0000000b04008986 */ /* 0x0005e8000c101934 */
[----:B------:R2:W-:Y:S02]  /*6da0*/  @!P1 STG.E desc[UR52][R4.64+0x20], R9 ;  /* 0x0000200904009986 */ /* 0x0005e4000c101934 */
.L_x_53:
[----:B------:R-:W-:Y:S05]  /*6db0*/  BSYNC B0 ;  /* 0x0000000000007941 */ /* 0x000fea0003800000 */
.L_x_52:
[----:B------:R-:W-:Y:S01]  /*6dc0*/  ULDC.64 UR4, c[0x0][0x730] ;  /* 0x0001cc0000047ab9 */ /* 0x000fe20000000a00 */
[-C--:B------:R-:W-:Y:S01]  /*6dd0*/  FMUL R90, R90, R10.reuse ;  /* 0x0000000a5a5a7220 */ /* 0x080fe20000400000 */
[----:B------:R-:W-:Y:S01]  /*6de0*/  ISETP.NE.U32.AND P0, PT, RZ, UR4, PT ;  /* 0x00000004ff007c0c */ /* 0x000fe2000bf05070 */
[-C--:B------:R-:W-:Y:S01]  /*6df0*/  FMUL R91, R91, R10.reuse ;  /* 0x0000000a5b5b7220 */ /* 0x080fe20000400000 */
[-C--:B------:R-:W-:Y:S01]  /*6e00*/  FMUL R94, R94, R10.reuse ;  /* 0x0000000a5e5e7220 */ /* 0x080fe20000400000 */
[-C--:B------:R-:W-:Y:S01]  /*6e10*/  FMUL R95, R95, R10.reuse ;  /* 0x0000000a5f5f7220 */ /* 0x080fe20000400000 */
[----:B------:R-:W-:Y:S01]  /*6e20*/  ISETP.NE.AND.EX P0, PT, RZ, UR5, PT, P0 ;  /* 0x00000005ff007c0c */ /* 0x000fe2000bf05300 */
        /* <DEDUP_REMOVED lines=20> */
[----:B------:R-:W-:Y:S06]  /*6f70*/  @P0 BRA `(.L_x_54) ;  /* 0x0000000000240947 */ /* 0x000fec0003800000 */
[----:B------:R-:W-:Y:S02]  /*6f80*/  ULDC.64 UR4, c[0x0][0x728] ;  /* 0x0001ca0000047ab9 */ /* 0x000fe40000000a00 */
[----:B------:R-:W-:-:S04]  /*6f90*/  ISETP.NE.U32.AND P0, PT, RZ, UR4, PT ;  /* 0x00000004ff007c0c */ /* 0x000fc8000bf05070 */
[----:B------:R-:W-:-:S13]  /*6fa0*/  ISETP.NE.AND.EX P0, PT, RZ, UR5, PT, P0 ;  /* 0x00000005ff007c0c */ /* 0x000fda000bf05300 */
[----:B------:R-:W-:Y:S05]  /*6fb0*/  @!P0 BRA `(.L_x_55) ;  /* 0x00000000000c8947 */ /* 0x000fea0003800000 */
[----:B--2---:R-:W2:Y:S02]  /*6fc0*/  LDC.64 R4, c[0x0][0x728] ;  /* 0x0001ca00ff047b82 */ /* 0x004ea40000000a00 */
[----:B--2---:R3:W5:Y:S01]  /*6fd0*/  LDG.E R18, desc[UR52][R4.64] ;  /* 0x0000003404127981 */ /* 0x004762000c1e1900 */
[----:B------:R-:W-:Y:S05]  /*6fe0*/  BRA `(.L_x_54) ;  /* 0x0000000000087947 */ /* 0x000fea0003800000 */
.L_x_55:
[----:B------:R-:W-:Y:S02]  /*6ff0*/  ULDC UR4, c[0x0][0x720] ;  /* 0x0001c80000047ab9 */ /* 0x000fe40000000800 */
[----:B------:R-:W-:-:S07]  /*7000*/  MOV R18, UR4 ;  /* 0x0000000400127c02 */ /* 0x000fce0008000f00 */
.L_x_54:
[----:B-1----:R-:W-:-:S04]  /*7010*/  MOV R0, RZ ;  /* 0x000000ff00007202 */ /* 0x002fc80000000f00 */
[----:B------:R-:W-:-:S13]  /*7020*/  LOP3.LUT P0, RZ, R0, 0x1bf, RZ, 0xc0, !PT ;  /* 0x000001bf00ff7812 */ /* 0x000fda000780c0ff */
[----:B------:R-:W-:Y:S05]  /*7030*/  @!P0 BRA `(.L_x_56) ;  /* 0x0000000000408947 */ /* 0x000fea0003800000 */
[----:B------:R-:W-:Y:S01]  /*7040*/  MOV R0, 0x0 ;  /* 0x0000000000007802 */ /* 0x000fe20000000f00 */
[----:B------:R-:W-:Y:S01]  /*7050*/  ULDC.64 UR4, c[0x4][0x70] ;  /* 0x01001c0000047ab9 */ /* 0x000fe20000000a00 */
[----:B------:R-:W-:Y:S01]  /*7060*/  ULDC.64 UR6, c[0x4][0x8] ;  /* 0x0100020000067ab9 */ /* 0x000fe20000000a00 */
[----:B--23--:R-:W-:Y:S01]  /*7070*/  MOV R4, UR4 ;  /* 0x0000000400047c02 */ /* 0x00cfe20008000f00 */
[----:B------:R1:W2:Y:S01]  /*7080*/  LDC.64 R14, c[0x4][R0] ;  /* 0x01000000000e7b82 */ /* 0x0002a20000000a00 */
[----:B------:R-:W-:Y:S01]  /*7090*/  MOV R5, UR5 ;  /* 0x0000000500057c02 */ /* 0x000fe20008000f00 */
[----:B------:R-:W-:Y:S01]  /*70a0*/  ULDC.64 UR4, c[0x4][0x78] ;  /* 0x01001e0000047ab9 */ /* 0x000fe20000000a00 */
[----:B------:R-:W-:Y:S01]  /*70b0*/  MOV R10, UR6 ;  /* 0x00000006000a7c02 */ /* 0x000fe20008000f00 */
[----:B------:R-:W-:Y:S01]  /*70c0*/  IMAD.MOV.U32 R8, RZ, RZ, 0x70 ;  /* 0x00000070ff087424 */ /* 0x000fe200078e00ff */
[----:B------:R-:W-:Y:S02]  /*70d0*/  MOV R6, UR4 ;  /* 0x0000000400067c02 */ /* 0x000fe40008000f00 */
[----:B------:R-:W-:-:S02]  /*70e0*/  MOV R7, UR5 ;  /* 0x0000000500077c02 */ /* 0x000fc40008000f00 */
[----:B------:R-:W-:Y:S02]  /*70f0*/  MOV R11, UR7 ;  /* 0x00000007000b7c02 */ /* 0x000fe40008000f00 */
[----:B------:R-:W-:Y:S02]  /*7100*/  MOV R12, 0x1 ;  /* 0x00000001000c7802 */ /* 0x000fe40000000f00 */
[----:B-1----:R-:W-:-:S07]  /*7110*/  MOV R13, RZ ;  /* 0x000000ff000d7202 */ /* 0x002fce0000000f00 */
[----:B------:R-:W-:-:S07]  /*7120*/  LEPC R20, `(.L_x_56) ;  /* 0x000000001014794e */ /* 0x000fce0000000000 */
[----:B--2--5:R-:W-:Y:S05]  /*7130*/  CALL.ABS.NOINC R14 ;  /* 0x000000000e007343 */ /* 0x024fea0003c00000 */
.L_x_56:
[----:B------:R-:W1:Y:S01]  /*7140*/  S2R R3, SR_CgaCtaId ;  /* 0x0000000000037919 */ /* 0x000e620000008800 */
[----:B------:R-:W-:Y:S02]  /*7150*/  MOV R0, 0x400 ;  /* 0x0000040000007802 */ /* 0x000fe40000000f00 */
[----:B--23--:R-:W-:Y:S02]  /*7160*/  MOV R5, UR48 ;  /* 0x0000003000057c02 */ /* 0x00cfe40008000f00 */
[----:B-1----:R-:W-:-:S05]  /*7170*/  LEA R0, R3, R0, 0x18 ;  /* 0x0000000003007211 */ /* 0x002fca00078ec0ff */
[----:B------:R-:W-:-:S05]  /*7180*/  IMAD R22, R5, 0x2200, R0 ;  /* 0x0000220005167824 */ /* 0x000fca00078e0200 */
[----:B------:R-:W-:-:S04]  /*7190*/  IADD3 R23, R22, 0x21e00, RZ ;  /* 0x00021e0016177810 */ /* 0x000fc80007ffe0ff */
[----:B------:R-:W-:-:S13]  /*71a0*/  LOP3.LUT P0, RZ, R23, 0x1b0, RZ, 0xc0, !PT ;  /* 0x000001b017ff7812 */ /* 0x000fda000780c0ff */
[----:B------:R-:W-:Y:S05]  /*71b0*/  @!P0 BRA `(.L_x_57) ;  /* 0x0000000000408947 */ /* 0x000fea0003800000 */
[----:B------:R-:W-:Y:S01]  /*71c0*/  MOV R0, 0x0 ;  /* 0x0000000000007802 */ /* 0x000fe20000000f00 */
[----:B------:R-:W-:Y:S01]  /*71d0*/  ULDC.64 UR4, c[0x4][0x70] ;  /* 0x01001c0000047ab9 */ /* 0x000fe20000000a00 */
[----:B------:R-:W-:Y:S01]  /*71e0*/  ULDC.64 UR6, c[0x4][0x78] ;  /* 0x01001e0000067ab9 */ /* 0x000fe20000000a00 */
[----:B------:R-:W-:Y:S01]  /*71f0*/  MOV R4, UR4 ;  /* 0x0000000400047c02 */ /* 0x000fe20008000f00 */
        /* <DEDUP_REMOVED lines=12> */
.L_x_57:
[C---:B------:R-:W-:Y:S01]  /*72c0*/  SHF.L.U32 R0, R2.reuse, 0x4, RZ ;  /* 0x0000000402007819 */ /* 0x040fe200000006ff */
[----:B------:R-:W-:Y:S01]  /*72d0*/  ULDC.64 UR4, c[0x0][0x730] ;  /* 0x0001cc0000047ab9 */ /* 0x000fe20000000a00 */
[----:B------:R-:W-:Y:S02]  /*72e0*/  SHF.L.U32 R3, R2, 0x5, RZ ;  /* 0x0000000502037819 */ /* 0x000fe400000006ff */
[----:B------:R-:W-:Y:S02]  /*72f0*/  LOP3.LUT R0, R0, 0x600, RZ, 0xc0, !PT ;  /* 0x0000060000007812 */ /* 0x000fe400078ec0ff */
[----:B------:R-:W-:Y:S02]  /*7300*/  LOP3.LUT R4, R3, 0xc0, RZ, 0xc0, !PT ;  /* 0x000000c003047812 */ /* 0x000fe400078ec0ff */
[--C-:B------:R-:W-:Y:S02]  /*7310*/  LOP3.LUT R0, R0, 0x20, R3.reuse, 0xf8, !PT ;  /* 0x0000002000007812 */ /* 0x100fe400078ef803 */
[----:B------:R-:W-:Y:S01]  /*7320*/  ISETP.NE.U32.AND P0, PT, RZ, UR4, PT ;  /* 0x00000004ff007c0c */ /* 0x000fe2000bf05070 */
[----:B------:R-:W-:Y:S01]  /*7330*/  ULDC UR4, c[0x0][0x720] ;  /* 0x0001c80000047ab9 */ /* 0x000fe20000000800 */
[----:B------:R-:W-:-:S02]  /*7340*/  LOP3.LUT R3, R0, 0x100, R3, 0xf8, !PT ;  /* 0x0000010000037812 */ /* 0x000fc400078ef803 */
[----:B------:R-:W-:Y:S02]  /*7350*/  LOP3.LUT R0, R2, 0x7f, RZ, 0xc0, !PT ;  /* 0x0000007f02007812 */ /* 0x000fe400078ec0ff */
[----:B------:R-:W-:Y:S02]  /*7360*/  SHF.R.U32.HI R5, RZ, 0x1, R2 ;  /* 0x00000001ff057819 */ /* 0x000fe40000011602 */
[----:B------:R-:W-:Y:S02]  /*7370*/  ISETP.NE.AND.EX P0, PT, RZ, UR5, PT, P0 ;  /* 0x00000005ff007c0c */ /* 0x000fe4000bf05300 */
[----:B------:R-:W-:Y:S02]  /*7380*/  IADD3 R0, R0, 0x1f, RZ ;  /* 0x0000001f00007810 */ /* 0x000fe40007ffe0ff */
[----:B------:R-:W-:Y:S02]  /*7390*/  LOP3.LUT R4, R4, 0x8, R5, 0xf8, !PT ;  /* 0x0000000804047812 */ /* 0x000fe400078ef805 */
[----:B------:R-:W-:-:S02]  /*73a0*/  SHF.L.U32 R5, R2, 0x2, RZ ;  /* 0x0000000202057819 */ /* 0x000fc400000006ff */
[----:B-----5:R-:W-:Y:S02]  /*73b0*/  FSEL R57, R18, UR4, !P0 ;  /* 0x0000000412397c08 */ /* 0x020fe4000c000000 */
[----:B------:R-:W-:Y:S02]  /*73c0*/  ISETP.GT.U32.AND P1, PT, R0, 0x3e, PT ;  /* 0x0000003e0000780c */ /* 0x000fe40003f24070 */
[----:B------:R-:W-:Y:S01]  /*73d0*/  LOP3.LUT R4, R4, 0x18, R5, 0x78, !PT ;  /* 0x0000001804047812 */ /* 0x000fe200078e7805 */
[-C--:B------:R-:W-:Y:S01]  /*73e0*/  FMUL R5, R90, R57.reuse ;  /* 0x000000395a057220 */ /* 0x080fe20000400000 */
[-C--:B------:R-:W-:Y:S01]  /*73f0*/  FMUL R0, R91, R57.reuse ;  /* 0x000000395b007220 */ /* 0x080fe20000400000 */
[-C--:B------:R-:W-:Y:S01]  /*7400*/  FMUL R6, R92, R57.reuse ;  /* 0x000000395c067220 */ /* 0x080fe20000400000 */
[-C--:B------:R-:W-:Y:S01]  /*7410*/  FMUL R7, R93, R57.reuse ;  /* 0x000000395d077220 */ /* 0x080fe20000400000 */
[-C--:B------:R-:W-:Y:S01]  /*7420*/  FMUL R8, R94, R57.reuse ;  /* 0x000000395e087220 */ /* 0x080fe20000400000 */
[-C--:B------:R-:W-:Y:S01]  /*7430*/  FMUL R9, R95, R57.reuse ;  /* 0x000000395f097220 */ /* 0x080fe20000400000 */
[----:B------:R-:W-:Y:S01]  /*7440*/  LOP3.LUT R24, R3, R4, RZ, 0xfc, !PT ;  /* 0x0000000403187212 */ /* 0x000fe200078efcff */
        /* <DEDUP_REMOVED lines=12> */
[----:B------:R-:W-:Y:S01]  /*7510*/  LOP3.LUT P0, RZ, R2, 0x4, RZ, 0xc0, !PT ;  /* 0x0000000402ff7812 */ /* 0x000fe2000780c0ff */
[-C--:B------:R-:W-:Y:S01]  /*7520*/  FMUL R26, R26, R57.reuse ;  /* 0x000000391a1a7220 */ /* 0x080fe20000400000 */
[----:B------:R-:W-:Y:S01]  /*7530*/  MOV R0, 0x20 ;  /* 0x0000002000007802 */ /* 0x000fe20000000f00 */
[-C--:B------:R-:W-:Y:S01]  /*7540*/  FMUL R27, R27, R57.reuse ;  /* 0x000000391b1b7220 */ /* 0x080fe20000400000 */
[----:B------:R-:W-:Y:S01]  /*7550*/  F2FP.F16.F32.PACK_AB R6, R7, R6 ;  /* 0x000000060706723e */ /* 0x000fe200000000ff */
[-C--:B------:R-:W-:Y:S01]  /*7560*/  FMUL R28, R28, R57.reuse ;  /* 0x000000391c1c7220 */ /* 0x080fe20000400000 */
[----:B------:R-:W-:Y:S01]  /*7570*/  F2FP.F16.F32.PACK_AB R7, R9, R8 ;  /* 0x000000080907723e */ /* 0x000fe200000000ff */
[-C--:B------:R-:W-:Y:S01]  /*7580*/  FMUL R29, R29, R57.reuse ;  /* 0x000000391d1d7220 */ /* 0x080fe20000400000 */
[----:B------:R-:W-:Y:S01]  /*7590*/  F2FP.F16.F32.PACK_AB R8, R11, R10 ;  /* 0x0000000a0b08723e */ /* 0x000fe200000000ff */
[----:B------:R-:W-:Y:S01]  /*75a0*/  FMUL R30, R30, R57 ;  /* 0x000000391e1e7220 */ /* 0x000fe20000400000 */
[----:B------:R-:W-:Y:S01]  /*75b0*/  LEA R23, R24, R23, 0x1 ;  /* 0x0000001718177211 */ /* 0x000fe200078e08ff */
        /* <DEDUP_REMOVED lines=30> */
[----:B------:R-:W-:Y:S02]  /*77a0*/  SEL R0, R0, 0xffffffe0, !P0 ;  /* 0xffffffe000007807 */ /* 0x000fe40004000000 */
[----:B------:R-:W-:Y:S01]  /*77b0*/  LEA R24, R24, R22, 0x1 ;  /* 0x0000001618187211 */ /* 0x000fe200078e08ff */
[----:B------:R-:W-:Y:S06]  /*77c0*/  @P1 BRA `(.L_x_58) ;  /* 0x0000000000041947 */ /* 0x000fec0003800000 */
[----:B------:R-:W-:-:S04]  /*77d0*/  DEPBAR.LE SB0, 0x1 ;  /* 0x000080400000791a */ /* 0x000fc80000000000 */
.L_x_58:
[----:B------:R-:W-:Y:S05]  /*77e0*/  WARPSYNC.ALL ;  /* 0x0000000000007948 */ /* 0x000fea0003800000 */
[----:B------:R-:W-:Y:S01]  /*77f0*/  BAR.SYNC.DEFER_BLOCKING 0x1, 0x80 ;  /* 0x0042000000007b1d */ /* 0x000fe20000010000 */
[----:B------:R-:W-:Y:S02]  /*7800*/  IADD3 R3, R23, R0, RZ ;  /* 0x0000000017037210 */ /* 0x000fe40007ffe0ff */
[----:B------:R-:W-:Y:S02]  /*7810*/  F2FP.F16.F32.PACK_AB R13, R27, R28 ;  /* 0x0000001c1b0d723e */ /* 0x000fe400000000ff */
[----:B------:R-:W-:Y:S01]  /*7820*/  F2FP.F16.F32.PACK_AB R14, R29, R30 ;  /* 0x0000001e1d0e723e */ /* 0x000fe200000000ff */
[----:B------:R-:W-:Y:S01]  /*7830*/  BSSY B0, `(.L_x_59) ;  /* 0x000001d000007945 */ /* 0x000fe20003800000 */
[----:B------:R-:W-:-:S02]  /*7840*/  F2FP.F16.F32.PACK_AB R15, R31, R32 ;  /* 0x000000201f0f723e */ /* 0x000fc400000000ff */
[----:B------:R-:W-:Y:S02]  /*7850*/  F2FP.F16.F32.PACK_AB R12, R25, R26 ;  /* 0x0000001a190c723e */ /* 0x000fe400000000ff */
[----:B------:R-:W-:Y:S02]  /*7860*/  F2FP.F16.F32.PACK_AB R28, R33, R34 ;  /* 0x00000022211c723e */ /* 0x000fe400000000ff */
[----:B------:R-:W-:Y:S02]  /*7870*/  F2FP.F16.F32.PACK_AB R29, R35, R36 ;  /* 0x00000024231d723e */ /* 0x000fe400000000ff */
[----:B------:R-:W-:Y:S02]  /*7880*/  F2FP.F16.F32.PACK_AB R30, R37, R38 ;  /* 0x00000026251e723e */ /* 0x000fe400000000ff */
[----:B------:R-:W-:Y:S02]  /*7890*/  F2FP.F16.F32.PACK_AB R31, R39, R40 ;  /* 0x00000028271f723e */ /* 0x000fe400000000ff */
[----:B------:R-:W-:Y:S01]  /*78a0*/  IADD3 R0, R0, 0x1000, R23 ;  /* 0x0000100000007810 */ /* 0x000fe20007ffe017 */
[----:B------:R1:W-:Y:S04]  /*78b0*/  STSM.16.M88.4 [R24+0x21e00], R4 ;  /* 0x021e000418007844 */ /* 0x0003e80000000200 */
[----:B------:R1:W-:Y:S01]  /*78c0*/  STSM.16.M88.4 [R3], R8 ;  /* 0x0000000803007844 */ /* 0x0003e20000000200 */
[----:B------:R-:W-:Y:S01]  /*78d0*/  @!PT LDS RZ, [RZ] ;  /* 0x00000000fffff984 */ /* 0x000fe20000000800 */
[----:B------:R-:W-:Y:S01]  /*78e0*/  @!PT LDS RZ, [RZ] ;  /* 0x00000000fffff984 */ /* 0x000fe20000000800 */
[----:B------:R-:W-:Y:S01]  /*78f0*/  @!PT LDS RZ, [RZ] ;  /* 0x00000000fffff984 */ /* 0x000fe20000000800 */
[----:B------:R-:W-:Y:S01]  /*7900*/  @!PT LDS RZ, [RZ] ;  /* 0x00000000fffff984 */ /* 0x000fe20000000800 */
[----:B------:R2:W-:Y:S06]  /*7910*/  MEMBAR.ALL.CTA ;  /* 0x0000000000007992 */ /* 0x0005ec0000008000 */
[----:B--2---:R-:W2:Y:S02]  /*7920*/  FENCE.VIEW.ASYNC.S ;  /* 0x00000000000073c6 */ /* 0x004ea40000000000 */
[----:B--2---:R-:W-:Y:S06]  /*7930*/  BAR.SYNC.DEFER_BLOCKING 0x1, 0x80 ;  /* 0x0042000000007b1d */ /* 0x004fec0000010000 */
[----:B------:R-:W-:Y:S05]  /*7940*/  @P1 BRA `(.L_x_60) ;  /* 0x00000000002c1947 */ /* 0x000fea0003800000 */
[----:B------:R-:W-:Y:S01]  /*7950*/  R2UR UR40, R22 ;  /* 0x00000000162872ca */ /* 0x000fe200000e0000 */
[----:B------:R-:W-:Y:S02]  /*7960*/  UIADD3 UR43, -UR47, URZ, URZ ;  /* 0x0000003f2f2b7290 */ /* 0x000fe4000fffe13f */
[----:B------:R-:W-:Y:S01]  /*7970*/  UIADD3 UR6, UP0, UR50, 0x670, URZ ;  /* 0x0000067032067890 */ /* 0x000fe2000ff1e03f */
[----:B------:R-:W-:Y:S01]  /*7980*/  ULDC UR4, c[0x0][0xa10] ;  /* 0x0002840000047ab9 */ /* 0x000fe20000000800 */
[----:B------:R-:W-:Y:S01]  /*7990*/  UMOV UR41, URZ ;  /* 0x0000003f00297c82 */ /* 0x000fe20008000000 */
[----:B------:R-:W-:Y:S02]  /*79a0*/  UIMAD UR43, UR4, UR43, UR46 ;  /* 0x0000002b042b72a4 */ /* 0x000fe4000f8e022e */
[----:B------:R-:W-:-:S05]  /*79b0*/  UIADD3.X UR7, URZ, UR51, URZ, UP0, !UPT ;  /* 0x000000333f077290 */ /* 0x000fca00087fe43f */
[----:B------:R-:W-:-:S09]  /*79c0*/  UIADD3 UR40, UR40, 0x21e00, URZ ;  /* 0x00021e0028287890 */ /* 0x000fd2000fffe03f */
[----:B------:R2:W-:Y:S01]  /*79d0*/  UTMASTG.4D [UR40], [UR6] ;  /* 0x00000028060073b5 */ /* 0x0005e20008018000 */
[----:B------:R0:W-:Y:S01]  /*79e0*/  UTMACMDFLUSH ;  /* 0x00000000000079b7 */ /* 0x0001e20000000000 */
[----:B--2---:R-:W-:-:S04]  /*79f0*/  DEPBAR.LE SB0, 0x1 ;  /* 0x000080400000791a */ /* 0x004fc80000000000 */
.L_x_60:
[----:B------:R-:W-:Y:S05]  /*7a00*/  BSYNC B0 ;  /* 0x0000000000007941 */ /* 0x000fea0003800000 */
.L_x_59:
[----:B------:R-:W-:Y:S01]  /*7a10*/  BAR.SYNC.DEFER_BLOCKING 0x1, 0x80 ;  /* 0x0042000000007b1d */ /* 0x000fe20000010000 */
[----:B-1----:R-:W-:Y:S02]  /*7a20*/  F2FP.F16.F32.PACK_AB R4, R41, R42 ;  /* 0x0000002a2904723e */ /* 0x002fe400000000ff */
[----:B------:R-:W-:Y:S02]  /*7a30*/  F2FP.F16.F32.PACK_AB R5, R43, R44 ;  /* 0x0000002c2b05723e */ /* 0x000fe400000000ff */
[----:B------:R-:W-:Y:S01]  /*7a40*/  F2FP.F16.F32.PACK_AB R6, R45, R46 ;  /* 0x0000002e2d06723e */ /* 0x000fe200000000ff */
[----:B------:R-:W-:Y:S01]  /*7a50*/  BSSY B0, `(.L_x_61) ;  /* 0x000001b000007945 */ /* 0x000fe20003800000 */
[----:B------:R-:W-:Y:S02]  /*7a60*/  F2FP.F16.F32.PACK_AB R7, R47, R48 ;  /* 0x000000302f07723e */ /* 0x000fe400000000ff */
[----:B------:R-:W-:Y:S02]  /*7a70*/  F2FP.F16.F32.PACK_AB R128, R49, R128 ;  /* 0x000000803180723e */ /* 0x000fe400000000ff */
[----:B------:R-:W-:-:S02]  /*7a80*/  F2FP.F16.F32.PACK_AB R129, R50, R51 ;  /* 0x000000333281723e */ /* 0x000fc400000000ff */
[----:B------:R-:W-:Y:S02]  /*7a90*/  F2FP.F16.F32.PACK_AB R130, R52, R53 ;  /* 0x000000353482723e */ /* 0x000fe400000000ff */
[----:B------:R-:W-:Y:S01]  /*7aa0*/  F2FP.F16.F32.PACK_AB R131, R54, R55 ;  /* 0x000000373683723e */ /* 0x000fe200000000ff */
        /* <DEDUP_REMOVED lines=14> */
[----:B------:R-:W-:Y:S01]  /*7b90*/  UMOV UR41, 0x20 ;  /* 0x0000002000297882 */ /* 0x000fe20000000000 */
[----:B------:R-:W-:Y:S02]  /*7ba0*/  UIMAD UR43, UR4, UR43, UR46 ;  /* 0x0000002b042b72a4 */ /* 0x000fe4000f8e022e */
[----:B------:R-:W-:-:S05]  /*7bb0*/  UIADD3.X UR7, URZ, UR51, URZ, UP0, !UPT ;  /* 0x000000333f077290 */ /* 0x000fca00087fe43f */
[----:B------:R-:W-:-:S09]  /*7bc0*/  UIADD3 UR40, UR40, 0x22e00, URZ ;  /* 0x00022e0028287890 */ /* 0x000fd2000fffe03f */
[----:B------:R2:W-:Y:S01]  /*7bd0*/  UTMASTG.4D [UR40], [UR6] ;  /* 0x00000028060073b5 */ /* 0x0005e20008018000 */
[----:B------:R0:W-:Y:S01]  /*7be0*/  UTMACMDFLUSH ;  /* 0x00000000000079b7 */ /* 0x0001e20000000000 */
[----:B--2---:R-:W-:-:S04]  /*7bf0*/  DEPBAR.LE SB0, 0x1 ;  /* 0x000080400000791a */ /* 0x004fc80000000000 */
.L_x_62:
[----:B------:R-:W-:Y:S05]  /*7c00*/  BSYNC B0 ;  /* 0x0000000000007941 */ /* 0x000fea0003800000 */
.L_x_61:
[----:B------:R-:W-:Y:S06]  /*7c10*/  BAR.SYNC.DEFER_BLOCKING 0x1, 0x80 ;  /* 0x0042000000007b1d */ /* 0x000fec0000010000 */
[----:B------:R-:W-:Y:S01]  /*7c20*/  BSSY B0, `(.L_x_63) ;  /* 0x0000017000007945 */ /* 0x000fe20003800000 */
[----:B------:R2:W-:Y:S04]  /*7c30*/  STSM.16.M88.4 [R23], R4 ;  /* 0x0000000417007844 */ /* 0x0005e80000000200 */
[----:B------:R2:W-:Y:S01]  /*7c40*/  STSM.16.M88.4 [R3], R128 ;  /* 0x0000008003007844 */ /* 0x0005e20000000200 */
[----:B------:R-:W-:Y:S01]  /*7c50*/  @!PT LDS RZ, [RZ] ;  /* 0x00000000fffff984 */ /* 0x000fe20000000800 */
[----:B------:R-:W-:Y:S01]  /*7c60*/  @!PT LDS RZ, [RZ] ;  /* 0x00000000fffff984 */ /* 0x000fe20000000800 */
[----:B------:R-:W-:Y:S01]  /*7c70*/  @!PT LDS RZ, [RZ] ;  /* 0x00000000fffff984 */ /* 0x000fe20000000800 */
[----:B------:R-:W-:Y:S01]  /*7c80*/  @!PT LDS RZ, [RZ] ;  /* 0x00000000fffff984 */ /* 0x000fe20000000800 */
[----:B------:R3:W-:Y:S06]  /*7c90*/  MEMBAR.ALL.CTA ;  /* 0x0000000000007992 */ /* 0x0007ec0000008000 */
[----:B---3--:R-:W3:Y:S02]  /*7ca0*/  FENCE.VIEW.ASYNC.S ;  /* 0x00000000000073c6 */ /* 0x008ee40000000000 */
[----:B---3--:R-:W-:Y:S06]  /*7cb0*/  BAR.SYNC.DEFER_BLOCKING 0x1, 0x80 ;  /* 0x0042000000007b1d */ /* 0x008fec0000010000 */
[----:B------:R-:W-:Y:S05]  /*7cc0*/  @P1 BRA `(.L_x_64) ;  /* 0x0000000000301947 */ /* 0x000fea0003800000 */
[----:B------:R-:W-:Y:S01]  /*7cd0*/  R2UR UR8, R22 ;  /* 0x00000000160872ca */ /* 0x000fe200000e0000 */
[----:B------:R-:W-:Y:S02]  /*7ce0*/  UIADD3 UR11, -UR47, URZ, URZ ;  /* 0x0000003f2f0b7290 */ /* 0x000fe4000fffe13f */
[----:B------:R-:W-:Y:S01]  /*7cf0*/  UIADD3 UR6, UP0, UR50, 0x670, URZ ;  /* 0x0000067032067890 */ /* 0x000fe2000ff1e03f */
[----:B------:R-:W-:Y:S01]  /*7d00*/  ULDC UR4, c[0x0][0xa10] ;  /* 0x0002840000047ab9 */ /* 0x000fe20000000800 */
[----:B------:R-:W-:Y:S01]  /*7d10*/  UMOV UR9, 0x40 ;  /* 0x0000004000097882 */ /* 0x000fe20000000000 */
[----:B------:R-:W-:Y:S02]  /*7d20*/  UIMAD UR11, UR4, UR11, UR46 ;  /* 0x0000000b040b72a4 */ /* 0x000fe4000f8e022e */
[----:B------:R-:W-:Y:S01]  /*7d30*/  UIADD3.X UR7, URZ, UR51, URZ, UP0, !UPT ;  /* 0x000000333f077290 */ /* 0x000fe200087fe43f */
[----:B------:R-:W-:Y:S01]  /*7d40*/  UMOV UR10, UR42 ;  /* 0x0000002a000a7c82 */ /* 0x000fe20008000000 */
[----:B------:R-:W-:-:S03]  /*7d50*/  UMOV UR12, UR44 ;  /* 0x0000002c000c7c82 */ /* 0x000fc60008000000 */
[----:B------:R-:W-:-:S09]  /*7d60*/  UIADD3 UR8, UR8, 0x21e00, URZ ;  /* 0x00021e0008087890 */ /* 0x000fd2000fffe03f */
[----:B------:R3:W-:Y:S02]  /*7d70*/  UTMASTG.4D [UR8], [UR6] ;  /* 0x00000008060073b5 */ /* 0x0007e40008018000 */
[----:B---3--:R0:W-:Y:S02]  /*7d80*/  UTMACMDFLUSH ;  /* 0x00000000000079b7 */ /* 0x0081e40000000000 */
.L_x_64:
[----:B------:R-:W-:Y:S05]  /*7d90*/  BSYNC B0 ;  /* 0x0000000000007941 */ /* 0x000fea0003800000 */
.L_x_63:
[----:B------:R-:W3:Y:S01]  /*7da0*/  S2UR UR6, SR_CgaCtaId ;  /* 0x00000000000679c3 */ /* 0x000ee20000008800 */
[----:B------:R-:W-:Y:S01]  /*7db0*/  ULEA UR4, UR48, 0xfffffff8, 0x3 ;  /* 0xfffffff830047891 */ /* 0x000fe2000f8e183f */
[----:B------:R-:W-:-:S04]  /*7dc0*/  DEPBAR.LE SB0, 0x0 ;  /* 0x000080000000791a */ /* 0x000fc80000000000 */
[----:B------:R-:W-:Y:S01]  /*7dd0*/  ULOP3.LUT UR4, UR4, 0x8, URZ, 0xc0, !UPT ;  /* 0x0000000804047892 */ /* 0x000fe2000f8ec03f */
[----:B------:R-:W-:Y:S01]  /*7de0*/  LOP3.LUT R19, R19, 0x1, RZ, 0x3c, !PT ;  /* 0x0000000113137812 */ /* 0x000fe200078e3cff */
[----:B------:R-:W-:Y:S02]  /*7df0*/  UMOV UR5, 0x400 ;  /* 0x0000040000057882 */ /* 0x000fe40000000000 */
[----:B------:R-:W-:-:S06]  /*7e00*/  ULOP3.LUT UR4, UR4, 0x18, URZ, 0x3c, !UPT ;  /* 0x0000001804047892 */ /* 0x000fcc000f8e3c3f */
[----:B-1----:R-:W-:Y:S01]  /*7e10*/  IMAD.U32 R0, RZ, RZ, UR4 ;  /* 0x00000004ff007e24 */ /* 0x002fe2000f8e00ff */
[----:B------:R-:W-:Y:S02]  /*7e20*/  ULDC UR4, c[0x0][0xc] ;  /* 0x0000030000047ab9 */ /* 0x000fe40000000800 */
[----:B------:R-:W-:Y:S01]  /*7e30*/  IADD3 R17, R17, UR4, RZ ;  /* 0x0000000411117c10 */ /* 0x000fe2000fffe0ff */
[----:B------:R-:W-:-:S03]  /*7e40*/  ULDC UR4, c[0x0][0xa00] ;  /* 0x0002800000047ab9 */ /* 0x000fc60000000800 */
[----:B------:R-:W-:Y:S01]  /*7e50*/  ISETP.GE.AND P0, PT, R17, UR4, PT ;  /* 0x0000000411007c0c */ /* 0x000fe2000bf06270 */
[----:B---3--:R-:W-:-:S09]  /*7e60*/  ULEA UR5, UR6, UR5, 0x18 ;  /* 0x0000000506057291 */ /* 0x008fd2000f8ec03f */
[----:B------:R1:W-:Y:S03]  /*7e70*/  SYNCS.ARRIVE.TRANS64.A1T0 RZ, [R0+UR5+0x28490], RZ ;  /* 0x028490ff00ff79a7 */ /* 0x0003e60008100005 */
[----:B------:R-:W-:Y:S05]  /*7e80*/  @!P0 BRA `(.L_x_65) ;  /* 0xffffff8c00648947 */ /* 0x000fea000383ffff */
[----:B------:R-:W-:Y:S05]  /*7e90*/  EXIT ;  /* 0x000000000000794d */ /* 0x000fea0003800000 */
.L_x_6:
[----:B------:R-:W-:-:S08]  /*7ea0*/  NOP ;  /* 0x0000000000007918 */ /* 0x000fd00000000000 */
[----:B------:R-:W2:-:S00]  /*7eb0*/  USETMAXREG.DEALLOC.CTAPOOL 0x18 ;  /* 0x00000018000079c8 */ /* 0x000e8000080e0500 */
[----:B------:R-:W-:-:S13]  /*7ec0*/  PLOP3.LUT P3, PT, PT, PT, UP0, 0x80, 0x0 ;  /* 0x000000000000781c */ /* 0x000fda0003f6f008 */
[----:B--2---:R-:W-:Y:S05]  /*7ed0*/  @!P3 BRA `(.L_x_66) ;  /* 0x00000008008cb947 */ /* 0x004fea0003800000 */
[----:B------:R-:W-:-:S13]  /*7ee0*/  PLOP3.LUT P2, PT, PT, PT, UP1, 0x80, 0x0 ;  /* 0x000000000000781c */ /* 0x000fda0003f4f018 */
[----:B-1----:R-:W-:Y:S05]  /*7ef0*/  @P2 EXIT ;  /* 0x000000000000294d */ /* 0x002fea0003800000 */
[----:B------:R-:W-:Y:S02]  /*7f00*/  ULDC UR4, c[0x0][0xa00] ;  /* 0x0002800000047ab9 */ /* 0x000fe40000000800 */
[----:B------:R-:W-:-:S13]  /*7f10*/  ISETP.GE.AND P2, PT, R17, UR4, PT ;  /* 0x0000000411007c0c */ /* 0x000fda000bf46270 */
[----:B------:R-:W-:Y:S05]  /*7f20*/  @P2 EXIT ;  /* 0x000000000000294d */ /* 0x000fea0003800000 */
[----:B------:R-:W-:Y:S01]  /*7f30*/  LOP3.LUT P2, RZ, R2, 0x1f, RZ, 0xc0, !PT ;  /* 0x0000001f02ff7812 */ /* 0x000fe2000784c0ff */
[----:B------:R-:W-:Y:S01]  /*7f40*/  BSSY B0, `(.L_x_67) ;  /* 0x000009b000007945 */ /* 0x000fe20003800000 */
[----:B------:R-:W-:Y:S01]  /*7f50*/  MOV R4, 0x1 ;  /* 0x0000000100047802 */ /* 0x000fe20000000f00 */
[----:B------:R-:W-:Y:S01]  /*7f60*/  ULOP3.LUT UR17, UR45, 0x2, URZ, 0xfc, !UPT ;  /* 0x000000022d117892 */ /* 0x000fe2000f8efc3f */
[----:B------:R-:W-:Y:S01]  /*7f70*/  PLOP3.LUT P0, PT, P2, P0, PT, 0x2a, 0x0 ;  /* 0x000000000000781c */ /* 0x000fe20001700572 */
[----:B------:R-:W-:Y:S01]  /*7f80*/  ULDC UR20, c[0x0][0xc] ;  /* 0x0000030000147ab9 */ /* 0x000fe20000000800 */
[----:B------:R-:W-:Y:S01]  /*7f90*/  MOV R0, RZ ;  /* 0x000000ff00007202 */ /* 0x000fe20000000f00 */
[----:B------:R-:W-:Y:S01]  /*7fa0*/  ULDC.64 UR18, c[0x0][0x198] ;  /* 0x0000660000127ab9 */ /* 0x000fe20000000a00 */
[----:B------:R-:W-:Y:S01]  /*7fb0*/  MOV R5, 0x1 ;  /* 0x0000000100057802 */ /* 0x000fe20000000f00 */
[----:B------:R-:W-:-:S08]  /*7fc0*/  ULDC UR21, c[0x0][0xa00] ;  /* 0x0002800000157ab9 */ /* 0x000fd00000000800 */
.L_x_82:
[----:B------:R-:W1:Y:S01]  /*7fd0*/  LDC R6, c[0x0][0xa04] ;  /* 0x00028100ff067b82 */ /* 0x000e620000000800 */
[----:B------:R-:W-:Y:S01]  /*7fe0*/  MOV R7, R17 ;  /* 0x0000001100077202 */ /* 0x000fe20000000f00 */
[----:B------:R-:W-:-:S06]  /*7ff0*/  UMOV UR4, 0xffffffff ;  /* 0xffffffff00047882 */ /* 0x000fcc0000000000 */
[----:B------:R-:W2:Y:S08]  /*8000*/  LDC R10, c[0x0][0xa10] ;  /* 0x00028400ff0a7b82 */ /* 0x000eb00000000800 */
[----:B------:R-:W3:Y:S01]  /*8010*/  LDC R13, c[0x0][0xa1c] ;  /* 0x00028700ff0d7b82 */ /* 0x000ee20000000800 */
[----:B-1----:R-:W-:Y:S02]  /*8020*/  ISETP.NE.AND P2, PT, R6, 0x1, PT ;  /* 0x000000010600780c */ /* 0x002fe40003f45270 */
[----:B--2---:R-:W-:-:S11]  /*8030*/  ISETP.NE.AND P3, PT, R10, 0x1, PT ;  /* 0x000000010a00780c */ /* 0x004fd60003f65270 */
[----:B------:R-:W1:Y:S01]  /*8040*/  @P2 LDC.64 R8, c[0x0][0xa08] ;  /* 0x00028200ff082b82 */ /* 0x000e620000000a00 */
[----:B---3--:R-:W-:-:S07]  /*8050*/  ISETP.NE.AND P4, PT, R13, 0x1, PT ;  /* 0x000000010d00780c */ /* 0x008fce0003f85270 */
[----:B------:R-:W2:Y:S08]  /*8060*/  @P3 LDC R12, c[0x0][0xa14] ;  /* 0x00028500ff0c3b82 */ /* 0x000eb00000000800 */
[----:B------:R-:W3:Y:S08]  /*8070*/  @P3 LDC R11, c[0x0][0xa18] ;  /* 0x00028600ff0b3b82 */ /* 0x000ef00000000800 */
[----:B------:R-:W4:Y:S01]  /*8080*/  @P4 LDC.64 R2, c[0x0][0xa20] ;  /* 0x00028800ff024b82 */ /* 0x000f220000000a00 */
[----:B-1----:R-:W-:-:S05]  /*8090*/  @P2 IMAD.HI.U32 R8, R17, R8, RZ ;  /* 0x0000000811082227 */ /* 0x002fca00078e00ff */
[----:B------:R-:W-:-:S04]  /*80a0*/  @P2 SHF.R.U32.HI R7, RZ, R9, R8 ;  /* 0x00000009ff072219 */ /* 0x000fc80000011608 */
[----:B------:R-:W-:Y:S01]  /*80b0*/  MOV R9, R7 ;  /* 0x0000000700097202 */ /* 0x000fe20000000f00 */
[----:B--2---:R-:W-:-:S05]  /*80c0*/  @P3 IMAD.HI.U32 R8, R7, R12, RZ ;  /* 0x0000000c07083227 */ /* 0x004fca00078e00ff */
[----:B---3--:R-:W-:-:S05]  /*80d0*/  @P3 SHF.R.U32.HI R9, RZ, R11, R8 ;  /* 0x0000000bff093219 */ /* 0x008fca0000011608 */
[----:B----4-:R-:W-:Y:S01]  /*80e0*/  @P4 IMAD.HI.U32 R8, R9, R2, RZ ;  /* 0x0000000209084227 */ /* 0x010fe200078e00ff */
[----:B------:R-:W-:-:S04]  /*80f0*/  MOV R2, R9 ;  /* 0x0000000900027202 */ /* 0x000fc80000000f00 */
[----:B------:R-:W-:Y:S02]  /*8100*/  @P4 SHF.R.U32.HI R2, RZ, R3, R8 ;  /* 0x00000003ff024219 */ /* 0x000fe40000011608 */
[----:B------:R-:W-:Y:S02]  /*8110*/  IADD3 R3, -R9, RZ, RZ ;  /* 0x000000ff09037210 */ /* 0x000fe40007ffe1ff */
[----:B------:R-:W-:-:S03]  /*8120*/  IADD3 R2, -R2, RZ, RZ ;  /* 0x000000ff02027210 */ /* 0x000fc60007ffe1ff */
[----:B------:R-:W-:Y:S02]  /*8130*/  IMAD R10, R10, R3, R7 ;  /* 0x000000030a0a7224 */ /* 0x000fe400078e0207 */
[----:B------:R-:W-:Y:S01]  /*8140*/  IMAD R2, R13, R2, R9 ;  /* 0x000000020d027224 */ /* 0x000fe200078e0209 */
[----:B------:R-:W-:Y:S06]  /*8150*/  BRA.DIV UR4, `(.L_x_68) ;  /* 0x0000001a04e47947 */ /* 0x000fec000b800000 */
[----:B------:R-:W-:-:S13]  /*8160*/  ELECT P6, URZ, PT ;  /* 0x00000000003f782f */ /* 0x000fda00038c0000 */
.L_x_119:
[----:B------:R-:W-:Y:S01]  /*8170*/  IADD3 R3, -R7, RZ, RZ ;  /* 0x000000ff07037210 */ /* 0x000fe20007ffe1ff */
[----:B------:R-:W-:Y:S04]  /*8180*/  BSSY B1, `(.L_x_69) ;  /* 0x0000034000017945 */ /* 0x000fe80003800000 */
[----:B------:R-:W-:Y:S01]  /*8190*/  IMAD R3, R6, R3, R17 ;  /* 0x0000000306037224 */ /* 0x000fe200078e0211 */
[----:B------:R-:W-:-:S03]  /*81a0*/  MOV R6, RZ ;  /* 0x000000ff00067202 */ /* 0x000fc60000000f00 */
[----:B------:R-:W-:Y:S01]  /*81b0*/  IMAD.SHL.U32 R3, R3, 0x80, RZ ;  /* 0x0000008003037824 */ /* 0x000fe200078e00ff */
[----:B------:R-:W-:Y:S06]  /*81c0*/  @!P6 BRA `(.L_x_70) ;  /* 0x0000000000bce947 */ /* 0x000fec0003800000 */
[----:B------:R-:W1:Y:S01]  /*81d0*/  S2R R7, SR_CgaCtaId ;  /* 0x0000000000077919 */ /* 0x000e620000008800 */
[----:B------:R-:W-:-:S04]  /*81e0*/  MOV R6, 0x400 ;  /* 0x0000040000067802 */ /* 0x000fc80000000f00 */
[----:B-1----:R-:W-:Y:S02]  /*81f0*/  LEA R9, R7, R6, 0x18 ;  /* 0x0000000607097211 */ /* 0x002fe400078ec0ff */
[----:B------:R-:W-:Y:S02]  /*8200*/  SHF.L.U32 R6, R5, 0x1f, RZ ;  /* 0x0000001f05067819 */ /* 0x000fe400000006ff */
[----:B------:R-:W-:-:S04]  /*8210*/  LEA R7, R0, R9, 0x3 ;  /* 0x0000000900077211 */ /* 0x000fc800078e18ff */
[----:B------:R-:W1:Y:S02]  /*8220*/  SYNCS.PHASECHK.TRANS64.TRYWAIT P2, [R7+URZ+0x28460], R6 ;  /* 0x02846006070075a7 */ /* 0x000e64000804017f */
[----:B-1----:R-:W-:Y:S05]  /*8230*/  @!P2 BRA `(.L_x_71) ;  /* 0x0000001800cca947 */ /* 0x002fea0003800000 */
.L_x_120:
[----:B------:R-:W-:Y:S01]  /*8240*/  UPRMT UR4, UR17, 0x9910, URZ ;  /* 0x0000991011047896 */ /* 0x000fe2000800003f */
[----:B-1----:R-:W-:-:S03]  /*8250*/  @P1 MOV R6, 0x3000 ;  /* 0x0000300000061802 */ /* 0x002fc60000000f00 */
[----:B------:R-:W-:Y:S01]  /*8260*/  UISETP.NE.AND UP0, UPT, UR4, 0x2, UPT ;  /* 0x000000020400788c */ /* 0x000fe2000bf05270 */
[----:B------:R1:W-:Y:S05]  /*8270*/  @P1 SYNCS.ARRIVE.TRANS64 RZ, [R7+URZ+0x28450], R6 ;  /* 0x0284500607ff19a7 */ /* 0x0003ea000800003f */
[----:B------:R-:W-:-:S13]  /*8280*/  PLOP3.LUT P2, PT, PT, PT, UP0, 0x80, 0x0 ;  /* 0x000000000000781c */ /* 0x000fda0003f4f008 */
[----:B-1----:R-:W-:Y:S05]  /*8290*/  @P2 BRA `(.L_x_72) ;  /* 0x0000000000042947 */ /* 0x002fea0003800000 */
[----:B------:R-:W-:Y:S01]  /*82a0*/  BPT.TRAP 0x1 ;  /* 0x000000040000795c */ /* 0x000fe20000300000 */
.L_x_72:
[----:B------:R-:W-:Y:S05]  /*82b0*/  @P0 BRA `(.L_x_73) ;  /* 0x0000000000040947 */ /* 0x000fea0003800000 */
[----:B------:R-:W-:Y:S01]  /*82c0*/  BPT.TRAP 0x1 ;  /* 0x000000040000795c */ /* 0x000fe20000300000 */
.L_x_73:
[----:B------:R-:W-:Y:S01]  /*82d0*/  R2UR UR5, R9 ;  /* 0x00000000090572ca */ /* 0x000fe200000e0000 */
[----:B------:R-:W-:Y:S01]  /*82e0*/  UIADD3 UR4, UP0, UR18, 0xf0, URZ ;  /* 0x000000f012047890 */ /* 0x000fe2000ff1e03f */
[----:B------:R-:W-:Y:S01]  /*82f0*/  R2UR UR8, R0 ;  /* 0x00000000000872ca */ /* 0x000fe200000e0000 */
[----:B------:R-:W-:Y:S01]  /*8300*/  UMOV UR10, URZ ;  /* 0x0000003f000a7c82 */ /* 0x000fe20008000000 */
[----:B------:R-:W-:Y:S01]  /*8310*/  R2UR UR9, R7 ;  /* 0x00000000070972ca */ /* 0x000fe200000e0000 */
[----:B------:R-:W-:Y:S01]  /*8320*/  UMOV UR6, 0x0 ;  /* 0x0000000000067882 */ /* 0x000fe20000000000 */
[----:B------:R-:W-:Y:S01]  /*8330*/  R2UR UR11, R3 ;  /* 0x00000000030b72ca */ /* 0x000fe200000e0000 */
[----:B------:R-:W-:Y:S01]  /*8340*/  UMOV UR7, 0x10000000 ;  /* 0x1000000000077882 */ /* 0x000fe20000000000 */
[----:B------:R-:W-:Y:S01]  /*8350*/  R2UR UR12, R10 ;  /* 0x000000000a0c72ca */ /* 0x000fe200000e0000 */
[----:B------:R-:W-:Y:S01]  /*8360*/  UMOV UR15, 0x20 ;  /* 0x00000020000f7882 */ /* 0x000fe20000000000 */
[----:B------:R-:W-:-:S02]  /*8370*/  R2UR UR13, R2 ;  /* 0x00000000020d72ca */ /* 0x000fc400000e0000 */
[----:B------:R-:W-:-:S03]  /*8380*/  IADD3 R0, R0, 0x1, RZ ;  /* 0x0000000100007810 */ /* 0x000fc60007ffe0ff */
[----:B------:R-:W-:Y:S01]  /*8390*/  UIMAD UR8, UR8, 0x3000, UR5 ;  /* 0x00003000080878a4 */ /* 0x000fe2000f8e0205 */
[C---:B------:R-:W-:Y:S01]  /*83a0*/  ISETP.NE.AND P2, PT, R0.reuse, 0x2, PT ;  /* 0x000000020000780c */ /* 0x040fe20003f45270 */
[----:B------:R-:W-:Y:S02]  /*83b0*/  UIADD3 UR9, UR9, 0x28450, URZ ;  /* 0x0002845009097890 */ /* 0x000fe4000fffe03f */
[----:B------:R-:W-:Y:S01]  /*83c0*/  UIADD3.X UR5, URZ, UR19, URZ, UP0, !UPT ;  /* 0x000000133f057290 */ /* 0x000fe200087fe43f */
[----:B------:R-:W-:Y:S01]  /*83d0*/  SEL R6, RZ, 0x1, P2 ;  /* 0x00000001ff067807 */ /* 0x000fe20001000000 */
[----:B------:R-:W-:Y:S01]  /*83e0*/  UIADD3 UR14, UR8, 0x1000, URZ ;  /* 0x00001000080e7890 */ /* 0x000fe2000fffe03f */
[----:B------:R-:W-:Y:S01]  /*83f0*/  SEL R0, R0, RZ, P2 ;  /* 0x000000ff00007207 */ /* 0x000fe20001000000 */
[----:B------:R-:W-:Y:S01]  /*8400*/  UIADD3 UR16, UR8, 0x2000, URZ ;  /* 0x0000200008107890 */ /* 0x000fe2000fffe03f */
[----:B------:R-:W-:Y:S02]  /*8410*/  LOP3.LUT R5, R5, R6, RZ, 0x3c, !PT ;  /* 0x0000000605057212 */ /* 0x000fe400078e3cff */
[----:B------:R-:W-:-:S02]  /*8420*/  MOV R6, 0x40 ;  /* 0x0000004000067802 */ /* 0x000fc40000000f00 */
[----:B------:R1:W-:Y:S02]  /*8430*/  UTMALDG.4D [UR8], [UR4], desc[UR6] ;  /* 0x00000608040075b4 */ /* 0x0003e40008019000 */
[----:B-1----:R-:W-:Y:S01]  /*8440*/  UMOV UR8, UR14 ;  /* 0x0000000e00087c82 */ /* 0x002fe20008000000 */
[----:B------:R-:W-:Y:S01]  /*8450*/  UMOV UR10, UR15 ;  /* 0x0000000f000a7c82 */ /* 0x000fe20008000000 */
[----:B------:R-:W-:Y:S01]  /*8460*/  UMOV UR14, 0x40 ;  /* 0x00000040000e7882 */ /* 0x000fe20000000000 */
[----:B------:R1:W-:Y:S02]  /*8470*/  UTMALDG.4D [UR8], [UR4], desc[UR6] ;  /* 0x00000608040075b4 */ /* 0x0003e40008019000 */
[----:B-1----:R-:W-:Y:S01]  /*8480*/  UMOV UR8, UR16 ;  /* 0x0000001000087c82 */ /* 0x002fe20008000000 */
[----:B------:R-:W-:Y:S02]  /*8490*/  UMOV UR10, UR14 ;  /* 0x0000000e000a7c82 */ /* 0x000fe40008000000 */
[----:B------:R1:W-:Y:S02]  /*84a0*/  UTMALDG.4D [UR8], [UR4], desc[UR6] ;  /* 0x00000608040075b4 */ /* 0x0003e40008019000 */
[----:B-1----:R-:W-:Y:S01]  /*84b0*/  NOP ;  /* 0x0000000000007918 */ /* 0x002fe20000000000 */
.L_x_70:
[----:B------:R-:W-:Y:S05]  /*84c0*/  BSYNC B1 ;  /* 0x0000000000017941 */ /* 0x000fea0003800000 */
.L_x_69:
[----:B------:R-:W-:Y:S01]  /*84d0*/  LOP3.LUT P2, RZ, R4, 0xff, RZ, 0xc0, !PT ;  /* 0x000000ff04ff7812 */ /* 0x000fe2000784c0ff */
[----:B------:R-:W-:-:S12]  /*84e0*/  BSSY B1, `(.L_x_74) ;  /* 0x0000009000017945 */ /* 0x000fd80003800000 */
[----:B------:R-:W-:Y:S05]  /*84f0*/  @!P2 BRA `(.L_x_75) ;  /* 0x00000000001ca947 */ /* 0x000fea0003800000 */
[----:B------:R-:W1:Y:S01]  /*8500*/  S2R R7, SR_CgaCtaId ;  /* 0x0000000000077919 */ /* 0x000e620000008800 */
[----:B------:R-:W-:-:S04]  /*8510*/  MOV R4, 0x400 ;  /* 0x0000040000047802 */ /* 0x000fc80000000f00 */
[----:B-1----:R-:W-:Y:S02]  /*8520*/  LEA R7, R7, R4, 0x18 ;  /* 0x0000000407077211 */ /* 0x002fe400078ec0ff */
[----:B------:R-:W-:Y:S02]  /*8530*/  SHF.L.U32 R4, RZ, 0x1f, RZ ;  /* 0x0000001fff047819 */ /* 0x000fe400000006ff */
[----:B------:R1:W-:Y:S02]  /*8540*/  SYNCS.ARRIVE.TRANS64.A1T0 RZ, [R7+URZ+0x284b0], RZ ;  /* 0x0284b0ff07ff79a7 */ /* 0x0003e4000810003f */
[----:B------:R-:W2:Y:S02]  /*8550*/  SYNCS.PHASECHK.TRANS64.TRYWAIT P2, [R7+URZ+0x284b0], R4 ;  /* 0x0284b004070075a7 */ /* 0x000ea4000804017f */
[----:B-12---:R-:W-:Y:S05]  /*8560*/  @!P2 BRA `(.L_x_76) ;  /* 0x000000180014a947 */ /* 0x006fea0003800000 */
.L_x_75:
[----:B------:R-:W-:Y:S05]  /*8570*/  BSYNC B1 ;  /* 0x0000000000017941 */ /* 0x000fea0003800000 */
.L_x_74:
[----:B------:R-:W-:Y:S04]  /*8580*/  BSSY B1, `(.L_x_77) ;  /* 0x0000032000017945 */ /* 0x000fe80003800000 */
[----:B------:R-:W-:Y:S05]  /*8590*/  @!P6 BRA `(.L_x_78) ;  /* 0x0000000000c0e947 */ /* 0x000fea0003800000 */
[----:B-1----:R-:W1:Y:S01]  /*85a0*/  S2R R7, SR_CgaCtaId ;  /* 0x0000000000077919 */ /* 0x002e620000008800 */
[----:B------:R-:W-:Y:S02]  /*85b0*/  MOV R4, 0x400 ;  /* 0x0000040000047802 */ /* 0x000fe40000000f00 */
[----:B------:R-:W-:Y:S02]  /*85c0*/  SHF.L.U32 R9, R5, 0x1f, RZ ;  /* 0x0000001f05097819 */ /* 0x000fe400000006ff */
[----:B-1----:R-:W-:-:S04]  /*85d0*/  LEA R7, R7, R4, 0x18 ;  /* 0x0000000407077211 */ /* 0x002fc800078ec0ff */
[----:B------:R-:W-:-:S04]  /*85e0*/  LEA R4, R0, R7, 0x3 ;  /* 0x0000000700047211 */ /* 0x000fc800078e18ff */
[----:B------:R-:W1:Y:S02]  /*85f0*/  SYNCS.PHASECHK.TRANS64.TRYWAIT P2, [R4+URZ+0x28460], R9 ;  /* 0x02846009040075a7 */ /* 0x000e64000804017f */
[----:B-1----:R-:W-:Y:S05]  /*8600*/  @!P2 BRA `(.L_x_79) ;  /* 0x000000180000a947 */ /* 0x002fea0003800000 */
.L_x_121:
[----:B------:R-:W-:Y:S01]  /*8610*/  UPRMT UR4, UR17, 0x9910, URZ ;  /* 0x0000991011047896 */ /* 0x000fe2000800003f */
[----:B-1----:R-:W-:-:S03]  /*8620*/  @P1 MOV R9, 0x3000 ;  /* 0x0000300000091802 */ /* 0x002fc60000000f00 */
[----:B------:R-:W-:Y:S01]  /*8630*/  UISETP.NE.AND UP0, UPT, UR4, 0x2, UPT ;  /* 0x000000020400788c */ /* 0x000fe2000bf05270 */
[----:B------:R1:W-:Y:S05]  /*8640*/  @P1 SYNCS.ARRIVE.TRANS64 RZ, [R4+URZ+0x28450], R9 ;  /* 0x0284500904ff19a7 */ /* 0x0003ea000800003f */
[----:B------:R-:W-:-:S13]  /*8650*/  PLOP3.LUT P2, PT, PT, PT, UP0, 0x80, 0x0 ;  /* 0x000000000000781c */ /* 0x000fda0003f4f008 */
[----:B-1----:R-:W-:Y:S05]  /*8660*/  @P2 BRA `(.L_x_80) ;  /* 0x0000000000042947 */ /* 0x002fea0003800000 */
[----:B------:R-:W-:Y:S01]  /*8670*/  BPT.TRAP 0x1 ;  /* 0x000000040000795c */ /* 0x000fe20000300000 */
.L_x_80:
[----:B------:R-:W-:Y:S05]  /*8680*/  @P0 BRA `(.L_x_81) ;  /* 0x0000000000040947 */ /* 0x000fea0003800000 */
[----:B------:R-:W-:Y:S01]  /*8690*/  BPT.TRAP 0x1 ;  /* 0x000000040000795c */ /* 0x000fe20000300000 */
.L_x_81:
        /* <DEDUP_REMOVED lines=11> */
[----:B------:R-:W-:Y:S02]  /*8750*/  R2UR UR13, R2 ;  /* 0x00000000020d72ca */ /* 0x000fe400000e0000 */
[----:B------:R-:W-:-:S03]  /*8760*/  IADD3 R0, R0, 0x1, RZ ;  /* 0x0000000100007810 */ /* 0x000fc60007ffe0ff */
[----:B------:R-:W-:Y:S01]  /*8770*/  UIADD3 UR11, UR11, UR9, URZ ;  /* 0x000000090b0b7290 */ /* 0x000fe2000fffe03f */
[C---:B------:R-:W-:Y:S01]  /*8780*/  ISETP.NE.AND P2, PT, R0.reuse, 0x2, PT ;  /* 0x000000020000780c */ /* 0x040fe20003f45270 */
[----:B------:R-:W-:Y:S02]  /*8790*/  UIMAD UR8, UR8, 0x3000, UR5 ;  /* 0x00003000080878a4 */ /* 0x000fe4000f8e0205 */
[----:B------:R-:W-:Y:S01]  /*87a0*/  UIADD3 UR9, UR14, 0x28450, URZ ;  /* 0x000284500e097890 */ /* 0x000fe2000fffe03f */
[----:B------:R-:W-:Y:S01]  /*87b0*/  SEL R2, RZ, 0x1, P2 ;  /* 0x00000001ff027807 */ /* 0x000fe20001000000 */
[----:B------:R-:W-:Y:S01]  /*87c0*/  UIADD3.X UR5, URZ, UR19, URZ, UP0, !UPT ;  /* 0x000000133f057290 */ /* 0x000fe200087fe43f */
[----:B------:R-:W-:Y:S01]  /*87d0*/  SEL R0, R0, RZ, P2 ;  /* 0x000000ff00007207 */ /* 0x000fe20001000000 */
[----:B------:R-:W-:Y:S01]  /*87e0*/  UIADD3 UR14, UR8, 0x1000, URZ ;  /* 0x00001000080e7890 */ /* 0x000fe2000fffe03f */
[----:B------:R-:W-:Y:S01]  /*87f0*/  LOP3.LUT R5, R5, R2, RZ, 0x3c, !PT ;  /* 0x0000000205057212 */ /* 0x000fe200078e3cff */
[----:B------:R-:W-:-:S05]  /*8800*/  UIADD3 UR16, UR8, 0x2000, URZ ;  /* 0x0000200008107890 */ /* 0x000fca000fffe03f */
        /* <DEDUP_REMOVED lines=8> */
[----:B--2---:R-:W-:Y:S01]  /*8890*/  NOP ;  /* 0x0000000000007918 */ /* 0x004fe20000000000 */
.L_x_78:
[----:B------:R-:W-:Y:S05]  /*88a0*/  BSYNC B1 ;  /* 0x0000000000017941 */ /* 0x000fea0003800000 */
.L_x_77:
[----:B------:R-:W-:Y:S02]  /*88b0*/  IADD3 R17, R17, UR20, RZ ;  /* 0x0000001411117c10 */ /* 0x000fe4000fffe0ff */
[----:B-1----:R-:W-:Y:S02]  /*88c0*/  PRMT R4, RZ, 0x7610, R4 ;  /* 0x00007610ff047816 */ /* 0x002fe40000000004 */
[----:B------:R-:W-:-:S13]  /*88d0*/  ISETP.GE.AND P2, PT, R17, UR21, PT ;  /* 0x0000001511007c0c */ /* 0x000fda000bf46270 */
[----:B------:R-:W-:Y:S05]  /*88e0*/  @!P2 BRA `(.L_x_82) ;  /* 0xfffffff400b8a947 */ /* 0x000fea000383ffff */
[----:B------:R-:W-:Y:S05]  /*88f0*/  BSYNC B0 ;  /* 0x0000000000007941 */ /* 0x000fea0003800000 */
.L_x_67:
[----:B------:R-:W-:Y:S05]  /*8900*/  EXIT ;  /* 0x000000000000794d */ /* 0x000fea0003800000 */
.L_x_66:
[----:B-1----:R-:W-:Y:S02]  /*8910*/  ULDC UR4, c[0x0][0xa00] ;  /* 0x0002800000047ab9 */ /* 0x002fe40000000800 */
[----:B------:R-:W-:-:S13]  /*8920*/  ISETP.GE.AND P0, PT, R17, UR4, PT ;  /* 0x0000000411007c0c */ /* 0x000fda000bf06270 */
[----:B------:R-:W-:Y:S05]  /*8930*/  @P0 EXIT ;  /* 0x000000000000094d */ /* 0x000fea0003800000 */
[----:B------:R-:W-:Y:S01]  /*8940*/  LOP3.LUT P0, RZ, R2, 0x1f, RZ, 0xc0, !PT ;  /* 0x0000001f02ff7812 */ /* 0x000fe2000780c0ff */
[----:B------:R-:W-:Y:S01]  /*8950*/  BSSY B0, `(.L_x_83) ;  /* 0x000010e000007945 */ /* 0x000fe20003800000 */
[----:B------:R-:W-:Y:S01]  /*8960*/  MOV R4, 0x1 ;  /* 0x0000000100047802 */ /* 0x000fe20000000f00 */
[----:B------:R-:W-:Y:S01]  /*8970*/  IMAD.MOV.U32 R5, RZ, RZ, RZ ;  /* 0x000000ffff057224 */ /* 0x000fe200078e00ff */
[----:B------:R-:W-:Y:S01]  /*8980*/  PLOP3.LUT P0, PT, P0, P2, PT, 0x2a, 0x0 ;  /* 0x000000000000781c */ /* 0x000fe20000704572 */
[----:B------:R-:W-:Y:S01]  /*8990*/  ULOP3.LUT UR20, UR39, 0x2, URZ, 0xfc, !UPT ;  /* 0x0000000227147892 */ /* 0x000fe2000f8efc3f */
[----:B------:R-:W-:Y:S01]  /*89a0*/  MOV R0, 0x1 ;  /* 0x0000000100007802 */ /* 0x000fe20000000f00 */
[----:B------:R-:W-:Y:S01]  /*89b0*/  ULDC.64 UR16, c[0x0][0x198] ;  /* 0x0000660000107ab9 */ /* 0x000fe20000000a00 */
[----:B------:R-:W-:-:S09]  /*89c0*/  ULDC UR21, c[0x0][0xc] ;  /* 0x0000030000157ab9 */ /* 0x000fd20000000800 */
.L_x_110:
[----:B------:R-:W1:Y:S01]  /*89d0*/  LDC R2, c[0x0][0xa04] ;  /* 0x00028100ff027b82 */ /* 0x000e620000000800 */
[----:B------:R-:W-:-:S07]  /*89e0*/  UMOV UR4, 0xffffffff ;  /* 0xffffffff00047882 */ /* 0x000fce0000000000 */
        /* <DEDUP_REMOVED lines=9> */
[----:B-1----:R-:W-:Y:S01]  /*8a80*/  @P3 IMAD.HI.U32 R10, R17, R6, RZ ;  /* 0x00000006110a3227 */ /* 0x002fe200078e00ff */
[----:B------:R-:W-:-:S04]  /*8a90*/  MOV R6, R17 ;  /* 0x0000001100067202 */ /* 0x000fc80000000f00 */
[----:B------:R-:W-:-:S04]  /*8aa0*/  @P3 SHF.R.U32.HI R6, RZ, R7, R10 ;  /* 0x00000007ff063219 */ /* 0x000fc8000001160a */
[----:B------:R-:W-:Y:S01]  /*8ab0*/  MOV R7, R6 ;  /* 0x0000000600077202 */ /* 0x000fe20000000f00 */
[----:B--2---:R-:W-:-:S05]  /*8ac0*/  @P4 IMAD.HI.U32 R9, R6, R9, RZ ;  /* 0x0000000906094227 */ /* 0x004fca00078e00ff */
[----:B---3--:R-:W-:-:S04]  /*8ad0*/  @P4 SHF.R.U32.HI R7, RZ, R12, R9 ;  /* 0x0000000cff074219 */ /* 0x008fc80000011609 */
[----:B------:R-:W-:Y:S01]  /*8ae0*/  MOV R9, R7 ;  /* 0x0000000700097202 */ /* 0x000fe20000000f00 */
[----:B----4-:R-:W-:-:S05]  /*8af0*/  @P5 IMAD.HI.U32 R2, R7, R2, RZ ;  /* 0x0000000207025227 */ /* 0x010fca00078e00ff */
[----:B------:R-:W-:Y:S02]  /*8b00*/  @P5 SHF.R.U32.HI R9, RZ, R3, R2 ;  /* 0x00000003ff095219 */ /* 0x000fe40000011602 */
[----:B------:R-:W-:-:S05]  /*8b10*/  IADD3 R3, -R7, RZ, RZ ;  /* 0x000000ff07037210 */ /* 0x000fca0007ffe1ff */
[----:B------:R-:W-:Y:S01]  /*8b20*/  IMAD R2, R11, R3, R6 ;  /* 0x000000030b027224 */ /* 0x000fe200078e0206 */
[----:B------:R-:W-:-:S05]  /*8b30*/  IADD3 R3, -R9, RZ, RZ ;  /* 0x000000ff09037210 */ /* 0x000fca0007ffe1ff */
[----:B------:R-:W-:Y:S01]  /*8b40*/  IMAD R3, R8, R3, R7 ;  /* 0x0000000308037224 */ /* 0x000fe200078e0207 */
[----:B------:R-:W-:Y:S06]  /*8b50*/  BRA.DIV UR4, `(.L_x_84) ;  /* 0x0000001204c07947 */ /* 0x000fec000b800000 */
[----:B------:R-:W-:-:S13]  /*8b60*/  ELECT P6, URZ, PT ;  /* 0x00000000003f782f */ /* 0x000fda00038c0000 */
.L_x_124:
[----:B------:R-:W1:Y:S01]  /*8b70*/  LDC R6, c[0x0][0x28c] ;  /* 0x0000a300ff067b82 */ /* 0x000e620000000800 */
[----:B------:R-:W-:Y:S01]  /*8b80*/  BSSY B1, `(.L_x_85) ;  /* 0x0000032000017945 */ /* 0x000fe20003800000 */
[----:B-1----:R-:W-:-:S13]  /*8b90*/  ISETP.GT.AND P3, PT, R6, RZ, P6 ;  /* 0x000000ff0600720c */ /* 0x002fda0003764270 */
[----:B------:R-:W-:Y:S05]  /*8ba0*/  @!P3 BRA `(.L_x_86) ;  /* 0x0000000000bcb947 */ /* 0x000fea0003800000 */
[----:B------:R-:W1:Y:S01]  /*8bb0*/  S2R R8, SR_CgaCtaId ;  /* 0x0000000000087919 */ /* 0x000e620000008800 */
[----:B------:R-:W-:-:S04]  /*8bc0*/  MOV R7, 0x400 ;  /* 0x0000040000077802 */ /* 0x000fc80000000f00 */
[----:B-1----:R-:W-:Y:S02]  /*8bd0*/  LEA R10, R8, R7, 0x18 ;  /* 0x00000007080a7211 */ /* 0x002fe400078ec0ff */
[----:B------:R-:W-:Y:S02]  /*8be0*/  SHF.L.U32 R7, R0, 0x1f, RZ ;  /* 0x0000001f00077819 */ /* 0x000fe400000006ff */
[----:B------:R-:W-:-:S04]  /*8bf0*/  LEA R8, R5, R10, 0x3 ;  /* 0x0000000a05087211 */ /* 0x000fc800078e18ff */
[----:B------:R-:W1:Y:S02]  /*8c00*/  SYNCS.PHASECHK.TRANS64.TRYWAIT P4, [R8+URZ+0x28428], R7 ;  /* 0x02842807080075a7 */ /* 0x000e64000808017f */
[----:B-1----:R-:W-:Y:S05]  /*8c10*/  @!P4 BRA `(.L_x_87) ;  /* 0x0000001000b0c947 */ /* 0x002fea0003800000 */
.L_x_125:
[----:B------:R-:W-:Y:S01]  /*8c20*/  UPRMT UR4, UR20, 0x9910, URZ ;  /* 0x0000991014047896 */ /* 0x000fe2000800003f */
[----:B-1----:R-:W-:-:S03]  /*8c30*/  @P2 MOV R7, 0x6000 ;  /* 0x0000600000072802 */ /* 0x002fc60000000f00 */
[----:B------:R-:W-:Y:S01]  /*8c40*/  UISETP.NE.AND UP0, UPT, UR4, 0x2, UPT ;  /* 0x000000020400788c */ /* 0x000fe2000bf05270 */
[----:B------:R1:W-:Y:S05]  /*8c50*/  @P2 SYNCS.ARRIVE.TRANS64 RZ, [R8+URZ+0x28400], R7 ;  /* 0x0284000708ff29a7 */ /* 0x0003ea000800003f */
[----:B------:R-:W-:-:S13]  /*8c60*/  PLOP3.LUT P4, PT, PT, PT, UP0, 0x80, 0x0 ;  /* 0x000000000000781c */ /* 0x000fda0003f8f008 */
[----:B-1----:R-:W-:Y:S05]  /*8c70*/  @P4 BRA `(.L_x_88) ;  /* 0x0000000000044947 */ /* 0x002fea0003800000 */
[----:B------:R-:W-:Y:S01]  /*8c80*/  BPT.TRAP 0x1 ;  /* 0x000000040000795c */ /* 0x000fe20000300000 */
.L_x_88:
[----:B------:R-:W-:Y:S05]  /*8c90*/  @P0 BRA `(.L_x_89) ;  /* 0x0000000000040947 */ /* 0x000fea0003800000 */
[----:B------:R-:W-:Y:S01]  /*8ca0*/  BPT.TRAP 0x1 ;  /* 0x000000040000795c */ /* 0x000fe20000300000 */
.L_x_89:
[----:B------:R-:W-:Y:S01]  /*8cb0*/  IMAD R10, R5, 0x6000, R10 ;  /* 0x00006000050a7824 */ /* 0x000fe200078e020a */
[----:B------:R-:W-:Y:S01]  /*8cc0*/  R2UR UR9, R8 ;  /* 0x00000000080972ca */ /* 0x000fe200000e0000 */
[----:B------:R-:W-:Y:S01]  /*8cd0*/  UIADD3 UR4, UP0, UR16, 0x1f0, URZ ;  /* 0x000001f010047890 */ /* 0x000fe2000ff1e03f */
[----:B------:R-:W-:Y:S01]  /*8ce0*/  R2UR UR12, R2 ;  /* 0x00000000020c72ca */ /* 0x000fe200000e0000 */
[----:B------:R-:W-:Y:S01]  /*8cf0*/  UMOV UR10, URZ ;  /* 0x0000003f000a7c82 */ /* 0x000fe20008000000 */
[----:B------:R-:W-:Y:S01]  /*8d00*/  R2UR UR8, R10 ;  /* 0x000000000a0872ca */ /* 0x000fe200000e0000 */
[----:B------:R-:W-:Y:S01]  /*8d10*/  UIADD3.X UR5, URZ, UR17, URZ, UP0, !UPT ;  /* 0x000000113f057290 */ /* 0x000fe200087fe43f */
[----:B------:R-:W-:Y:S01]  /*8d20*/  R2UR UR13, R3 ;  /* 0x00000000030d72ca */ /* 0x000fe200000e0000 */
[----:B------:R-:W-:Y:S01]  /*8d30*/  UMOV UR6, 0x0 ;  /* 0x0000000000067882 */ /* 0x000fe20000000000 */
[----:B------:R-:W-:Y:S01]  /*8d40*/  UMOV UR7, 0x10000000 ;  /* 0x1000000000077882 */ /* 0x000fe20000000000 */
[----:B------:R-:W-:Y:S01]  /*8d50*/  UMOV UR11, URZ ;  /* 0x0000003f000b7c82 */ /* 0x000fe20008000000 */
[----:B------:R-:W-:Y:S01]  /*8d60*/  UMOV UR19, 0x20 ;  /* 0x0000002000137882 */ /* 0x000fe20000000000 */
[----:B------:R-:W-:-:S02]  /*8d70*/  IADD3 R5, R5, 0x1, RZ ;  /* 0x0000000105057810 */ /* 0x000fc40007ffe0ff */
[----:B------:R-:W-:Y:S02]  /*8d80*/  UIADD3 UR9, UR9, 0x28400, URZ ;  /* 0x0002840009097890 */ /* 0x000fe4000fffe03f */
[C---:B------:R-:W-:Y:S02]  /*8d90*/  ISETP.NE.AND P4, PT, R5.reuse, 0x5, PT ;  /* 0x000000050500780c */ /* 0x040fe40003f85270 */
[----:B------:R-:W-:Y:S02]  /*8da0*/  UIADD3 UR14, UR8, 0x6000, URZ ;  /* 0x00006000080e7890 */ /* 0x000fe4000fffe03f */
[----:B------:R-:W-:Y:S01]  /*8db0*/  UIADD3 UR15, UR8, 0x8000, URZ ;  /* 0x00008000080f7890 */ /* 0x000fe2000fffe03f */
[----:B------:R-:W-:Y:S01]  /*8dc0*/  SEL R7, RZ, 0x1, P4 ;  /* 0x00000001ff077807 */ /* 0x000fe20002000000 */
[----:B------:R-:W-:Y:S01]  /*8dd0*/  UIADD3 UR18, UR8, 0xa000, URZ ;  /* 0x0000a00008127890 */ /* 0x000fe2000fffe03f */
[----:B------:R-:W-:Y:S02]  /*8de0*/  SEL R5, R5, RZ, P4 ;  /* 0x000000ff05057207 */ /* 0x000fe40002000000 */
[----:B------:R-:W-:Y:S01]  /*8df0*/  UMOV UR8, UR14 ;  /* 0x0000000e00087c82 */ /* 0x000fe20008000000 */
[----:B------:R-:W-:Y:S01]  /*8e00*/  UMOV UR14, 0x40 ;  /* 0x00000040000e7882 */ /* 0x000fe20000000000 */
[----:B------:R1:W-:Y:S01]  /*8e10*/  UTMALDG.4D [UR8], [UR4], desc[UR6] ;  /* 0x00000608040075b4 */ /* 0x0003e20008019000 */
[----:B------:R-:W-:Y:S01]  /*8e20*/  LOP3.LUT R0, R0, R7, RZ, 0x3c, !PT ;  /* 0x0000000700007212 */ /* 0x000fe200078e3cff */
[----:B-1----:R-:W-:Y:S01]  /*8e30*/  UMOV UR8, UR15 ;  /* 0x0000000f00087c82 */ /* 0x002fe20008000000 */
[----:B------:R-:W-:-:S02]  /*8e40*/  UMOV UR10, UR19 ;  /* 0x00000013000a7c82 */ /* 0x000fc40008000000 */
[----:B------:R1:W-:Y:S02]  /*8e50*/  UTMALDG.4D [UR8], [UR4], desc[UR6] ;  /* 0x00000608040075b4 */ /* 0x0003e40008019000 */
[----:B-1----:R-:W-:Y:S01]  /*8e60*/  UMOV UR8, UR18 ;  /* 0x0000001200087c82 */ /* 0x002fe20008000000 */
[----:B------:R-:W-:Y:S02]  /*8e70*/  UMOV UR10, UR14 ;  /* 0x0000000e000a7c82 */ /* 0x000fe40008000000 */
[----:B------:R1:W-:Y:S02]  /*8e80*/  UTMALDG.4D [UR8], [UR4], desc[UR6] ;  /* 0x00000608040075b4 */ /* 0x0003e40008019000 */
[----:B-1----:R-:W-:Y:S01]  /*8e90*/  NOP ;  /* 0x0000000000007918 */ /* 0x002fe20000000000 */
.L_x_86:
[----:B------:R-:W-:Y:S05]  /*8ea0*/  BSYNC B1 ;  /* 0x0000000000017941 */ /* 0x000fea0003800000 */
.L_x_85:
        /* <DEDUP_REMOVED lines=10> */
.L_x_91:
[----:B------:R-:W-:Y:S05]  /*8f50*/  BSYNC B1 ;  /* 0x0000000000017941 */ /* 0x000fea0003800000 */
.L_x_90:
[----:B------:R-:W-:Y:S01]  /*8f60*/  BSSY B1, `(.L_x_93) ;  /* 0x0000033000017945 */ /* 0x000fe20003800000 */
[----:B------:R-:W-:-:S03]  /*8f70*/  MOV R9, RZ ;  /* 0x000000ff00097202 */ /* 0x000fc60000000f00 */
[----:B------:R-:W-:Y:S05]  /*8f80*/  @!P3 BRA `(.L_x_94) ;  /* 0x0000000000c0b947 */ /* 0x000fea0003800000 */
[----:B-1----:R-:W1:Y:S01]  /*8f90*/  S2R R7, SR_CgaCtaId ;  /* 0x0000000000077919 */ /* 0x002e620000008800 */
[----:B------:R-:W-:Y:S02]  /*8fa0*/  MOV R4, 0x400 ;  /* 0x0000040000047802 */ /* 0x000fe40000000f00 */
[----:B------:R-:W-:Y:S02]  /*8fb0*/  SHF.L.U32 R8, R0, 0x1f, RZ ;  /* 0x0000001f00087819 */ /* 0x000fe400000006ff */
[----:B-1----:R-:W-:-:S05]  /*8fc0*/  LEA R4, R7, R4, 0x18 ;  /* 0x0000000407047211 */ /* 0x002fca00078ec0ff */
[----:B------:R-:W-:-:S04]  /*8fd0*/  IMAD R7, R5, 0x8, R4 ;  /* 0x0000000805077824 */ /* 0x000fc800078e0204 */
[----:B------:R-:W1:Y:S02]  /*8fe0*/  SYNCS.PHASECHK.TRANS64.TRYWAIT P3, [R7+URZ+0x28428], R8 ;  /* 0x02842808070075a7 */ /* 0x000e64000806017f */
[----:B-1----:R-:W-:Y:S05]  /*8ff0*/  @!P3 BRA `(.L_x_95) ;  /* 0x0000000c00e0b947 */ /* 0x002fea0003800000 */
.L_x_126:
[----:B------:R-:W-:Y:S01]  /*9000*/  UPRMT UR4, UR20, 0x9910, URZ ;  /* 0x0000991014047896 */ /* 0x000fe2000800003f */
[----:B-1----:R-:W-:-:S03]  /*9010*/  @P2 MOV R8, 0x6000 ;  /* 0x0000600000082802 */ /* 0x002fc60000000f00 */
[----:B------:R-:W-:Y:S01]  /*9020*/  UISETP.NE.AND UP0, UPT, UR4, 0x2, UPT ;  /* 0x000000020400788c */ /* 0x000fe2000bf05270 */
[----:B------:R1:W-:Y:S05]  /*9030*/  @P2 SYNCS.ARRIVE.TRANS64 RZ, [R7+URZ+0x28400], R8 ;  /* 0x0284000807ff29a7 */ /* 0x0003ea000800003f */
[----:B------:R-:W-:-:S13]  /*9040*/  PLOP3.LUT P3, PT, PT, PT, UP0, 0x80, 0x0 ;  /* 0x000000000000781c */ /* 0x000fda0003f6f008 */
[----:B-1----:R-:W-:Y:S05]  /*9050*/  @P3 BRA `(.L_x_96) ;  /* 0x0000000000043947 */ /* 0x002fea0003800000 */
[----:B------:R-:W-:Y:S01]  /*9060*/  BPT.TRAP 0x1 ;  /* 0x000000040000795c */ /* 0x000fe20000300000 */
.L_x_96:
[----:B------:R-:W-:Y:S05]  /*9070*/  @P0 BRA `(.L_x_97) ;  /* 0x0000000000040947 */ /* 0x000fea0003800000 */
[----:B------:R-:W-:Y:S01]  /*9080*/  BPT.TRAP 0x1 ;  /* 0x000000040000795c */ /* 0x000fe20000300000 */
.L_x_97:
        /* <DEDUP_REMOVED lines=13> */
[----:B------:R-:W-:Y:S01]  /*9160*/  UIADD3 UR9, UR9, 0x28400, URZ ;  /* 0x0002840009097890 */ /* 0x000fe2000fffe03f */
[----:B------:R-:W-:Y:S02]  /*9170*/  MOV R9, 0x1 ;  /* 0x0000000100097802 */ /* 0x000fe40000000f00 */
[C---:B------:R-:W-:Y:S01]  /*9180*/  ISETP.NE.AND P3, PT, R5.reuse, 0x5, PT ;  /* 0x000000050500780c */ /* 0x040fe20003f65270 */
        /* <DEDUP_REMOVED lines=15> */
[----:B--2---:R-:W-:Y:S01]  /*9280*/  NOP ;  /* 0x0000000000007918 */ /* 0x004fe20000000000 */
.L_x_94:
[----:B------:R-:W-:Y:S05]  /*9290*/  BSYNC B1 ;  /* 0x0000000000017941 */ /* 0x000fea0003800000 */
.L_x_93:
[----:B------:R-:W-:-:S13]  /*92a0*/  ISETP.GE.AND P3, PT, R6, 0x81, PT ;  /* 0x000000810600780c */ /* 0x000fda0003f66270 */
[----:B------:R-:W-:Y:S05]  /*92b0*/  @!P3 BRA `(.L_x_98) ;  /* 0x0000000400c8b947 */ /* 0x000fea0003800000 */
[----:B------:R-:W-:Y:S01]  /*92c0*/  IADD3 R6, R6, 0x7f, RZ ;  /* 0x0000007f06067810 */ /* 0x000fe20007ffe0ff */
[----:B------:R-:W-:Y:S03]  /*92d0*/  BSSY B1, `(.L_x_98) ;  /* 0x0000070000017945 */ /* 0x000fe60003800000 */
[----:B-1----:R-:W-:-:S04]  /*92e0*/  SHF.R.S32.HI R7, RZ, 0x1f, R6 ;  /* 0x0000001fff077819 */ /* 0x002fc80000011406 */
[----:B------:R-:W-:-:S04]  /*92f0*/  LEA.HI R7, R7, R6, RZ, 0x7 ;  /* 0x0000000607077211 */ /* 0x000fc800078f38ff */
[----:B------:R-:W-:-:S04]  /*9300*/  SHF.R.S32.HI R7, RZ, 0x7, R7 ;  /* 0x00000007ff077819 */ /* 0x000fc80000011407 */
[----:B------:R-:W-:-:S07]  /*9310*/  SHF.L.U32 R4, R7, 0x1, RZ ;  /* 0x0000000107047819 */ /* 0x000fce00000006ff */
.L_x_109:
[----:B------:R-:W-:Y:S04]  /*9320*/  BSSY B2, `(.L_x_99) ;  /* 0x0000032000027945 */ /* 0x000fe80003800000 */
[----:B------:R-:W-:Y:S05]  /*9330*/  @!P6 BRA `(.L_x_100) ;  /* 0x0000000000c0e947 */ /* 0x000fea0003800000 */
[----:B------:R-:W1:Y:S01]  /*9340*/  S2R R7, SR_CgaCtaId ;  /* 0x0000000000077919 */ /* 0x000e620000008800 */
[----:B------:R-:W-:Y:S02]  /*9350*/  MOV R6, 0x400 ;  /* 0x0000040000067802 */ /* 0x000fe40000000f00 */
[----:B------:R-:W-:Y:S02]  /*9360*/  SHF.L.U32 R8, R0, 0x1f, RZ ;  /* 0x0000001f00087819 */ /* 0x000fe400000006ff */
[----:B-1----:R-:W-:-:S04]  /*9370*/  LEA R6, R7, R6, 0x18 ;  /* 0x0000000607067211 */ /* 0x002fc800078ec0ff */
[----:B------:R-:W-:-:S04]  /*9380*/  LEA R7, R5, R6, 0x3 ;  /* 0x0000000605077211 */ /* 0x000fc800078e18ff */
[----:B------:R-:W1:Y:S02]  /*9390*/  SYNCS.PHASECHK.TRANS64.TRYWAIT P3, [R7+URZ+0x28428], R8 ;  /* 0x02842808070075a7 */ /* 0x000e64000806017f */
[----:B-1----:R-:W-:Y:S05]  /*93a0*/  @!P3 BRA `(.L_x_101) ;  /* 0x0000000c0008b947 */ /* 0x002fea0003800000 */
.L_x_127:
[----:B------:R-:W-:Y:S01]  /*93b0*/  UPRMT UR4, UR20, 0x9910, URZ ;  /* 0x0000991014047896 */ /* 0x000fe2000800003f */
[----:B-1----:R-:W-:-:S03]  /*93c0*/  @P2 MOV R8, 0x6000 ;  /* 0x0000600000082802 */ /* 0x002fc60000000f00 */
[----:B------:R-:W-:Y:S01]  /*93d0*/  UISETP.NE.AND UP0, UPT, UR4, 0x2, UPT ;  /* 0x000000020400788c */ /* 0x000fe2000bf05270 */
[----:B------:R1:W-:Y:S05]  /*93e0*/  @P2 SYNCS.ARRIVE.TRANS64 RZ, [R7+URZ+0x28400], R8 ;  /* 0x0284000807ff29a7 */ /* 0x0003ea000800003f */
[----:B------:R-:W-:-:S13]  /*93f0*/  PLOP3.LUT P3, PT, PT, PT, UP0, 0x80, 0x0 ;  /* 0x000000000000781c */ /* 0x000fda0003f6f008 */
[----:B-1----:R-:W-:Y:S05]  /*9400*/  @P3 BRA `(.L_x_102) ;  /* 0x0000000000043947 */ /* 0x002fea0003800000 */
[----:B------:R-:W-:Y:S01]  /*9410*/  BPT.TRAP 0x1 ;  /* 0x000000040000795c */ /* 0x000fe20000300000 */
.L_x_102:
[----:B------:R-:W-:Y:S05]  /*9420*/  @P0 BRA `(.L_x_103) ;  /* 0x0000000000040947 */ /* 0x000fea0003800000 */
[----:B------:R-:W-:Y:S01]  /*9430*/  BPT.TRAP 0x1 ;  /* 0x000000040000795c */ /* 0x000fe20000300000 */
.L_x_103:
        /* <DEDUP_REMOVED lines=9> */
[----:B------:R-:W-:Y:S01]  /*94d0*/  R2UR UR13, R3 ;  /* 0x00000000030d72ca */ /* 0x000fe200000e0000 */
[----:B------:R-:W-:Y:S01]  /*94e0*/  UMOV UR7, 0x10000000 ;  /* 0x1000000000077882 */ /* 0x000fe20000000000 */
[----:B------:R-:W-:Y:S01]  /*94f0*/  UMOV UR18, 0x20 ;  /* 0x0000002000127882 */ /* 0x000fe20000000000 */
[----:B------:R-:W-:-:S02]  /*9500*/  IADD3 R5, R5, 0x1, RZ ;  /* 0x0000000105057810 */ /* 0x000fc40007ffe0ff */
[----:B------:R-:W-:Y:S02]  /*9510*/  UIADD3 UR9, UR9, 0x28400, URZ ;  /* 0x0002840009097890 */ /* 0x000fe4000fffe03f */
[----:B------:R-:W-:Y:S01]  /*9520*/  USHF.L.U32 UR11, UR11, 0x7, URZ ;  /* 0x000000070b0b7899 */ /* 0x000fe2000800063f */
        /* <DEDUP_REMOVED lines=17> */
.L_x_100:
[----:B------:R-:W-:Y:S05]  /*9640*/  BSYNC B2 ;  /* 0x0000000000027941 */ /* 0x000fea0003800000 */
.L_x_99:
[----:B------:R-:W-:Y:S01]  /*9650*/  ISETP.LT.OR P3, PT, R4, 0x4, !P6 ;  /* 0x000000040400780c */ /* 0x000fe20007761670 */
[----:B------:R-:W-:-:S12]  /*9660*/  BSSY B2, `(.L_x_104) ;  /* 0x0000033000027945 */ /* 0x000fd80003800000 */
[----:B------:R-:W-:Y:S05]  /*9670*/  @P3 BRA `(.L_x_105) ;  /* 0x0000000000c43947 */ /* 0x000fea0003800000 */
[----:B------:R-:W1:Y:S01]  /*9680*/  S2R R7, SR_CgaCtaId ;  /* 0x0000000000077919 */ /* 0x000e620000008800 */
[----:B------:R-:W-:Y:S02]  /*9690*/  MOV R6, 0x400 ;  /* 0x0000040000067802 */ /* 0x000fe40000000f00 */
[----:B------:R-:W-:Y:S02]  /*96a0*/  SHF.L.U32 R8, R0, 0x1f, RZ ;  /* 0x0000001f00087819 */ /* 0x000fe400000006ff */
[----:B-1----:R-:W-:-:S04]  /*96b0*/  LEA R6, R7, R6, 0x18 ;  /* 0x0000000607067211 */ /* 0x002fc800078ec0ff */
[----:B------:R-:W-:-:S04]  /*96c0*/  LEA R7, R5, R6, 0x3 ;  /* 0x0000000605077211 */ /* 0x000fc800078e18ff */
[----:B------:R-:W1:Y:S02]  /*96d0*/  SYNCS.PHASECHK.TRANS64.TRYWAIT P3, [R7+URZ+0x28428], R8 ;  /* 0x02842808070075a7 */ /* 0x000e64000806017f */
[----:B-1----:R-:W-:Y:S05]  /*96e0*/  @!P3 BRA `(.L_x_106) ;  /* 0x00000008004cb947 */ /* 0x002fea0003800000 */
.L_x_128:
[----:B------:R-:W-:Y:S01]  /*96f0*/  UPRMT UR4, UR20, 0x9910, URZ ;  /* 0x0000991014047896 */ /* 0x000fe2000800003f */
[----:B-1----:R-:W-:-:S03]  /*9700*/  @P1 MOV R8, 0x6000 ;  /* 0x0000600000081802 */ /* 0x002fc60000000f00 */
[----:B------:R-:W-:Y:S01]  /*9710*/  UISETP.NE.AND UP0, UPT, UR4, 0x2, UPT ;  /* 0x000000020400788c */ /* 0x000fe2000bf05270 */
[----:B------:R1:W-:Y:S05]  /*9720*/  @P1 SYNCS.ARRIVE.TRANS64 RZ, [R7+URZ+0x28400], R8 ;  /* 0x0284000807ff19a7 */ /* 0x0003ea000800003f */
[----:B------:R-:W-:-:S13]  /*9730*/  PLOP3.LUT P3, PT, PT, PT, UP0, 0x80, 0x0 ;  /* 0x000000000000781c */ /* 0x000fda0003f6f008 */
[----:B-1----:R-:W-:Y:S05]  /*9740*/  @P3 BRA `(.L_x_107) ;  /* 0x0000000000043947 */ /* 0x002fea0003800000 */
[----:B------:R-:W-:Y:S01]  /*9750*/  BPT.TRAP 0x1 ;  /* 0x000000040000795c */ /* 0x000fe20000300000 */
.L_x_107:
[----:B------:R-:W-:Y:S05]  /*9760*/  @P0 BRA `(.L_x_108) ;  /* 0x0000000000040947 */ /* 0x000fea0003800000 */
[----:B------:R-:W-:Y:S01]  /*9770*/  BPT.TRAP 0x1 ;  /* 0x000000040000795c */ /* 0x000fe20000300000 */
.L_x_108:
        /* <DEDUP_REMOVED lines=12> */
[----:B------:R-:W-:Y:S01]  /*9840*/  IADD3 R5, R5, 0x1, RZ ;  /* 0x0000000105057810 */ /* 0x000fe20007ffe0ff */
[----:B------:R-:W-:Y:S01]  /*9850*/  VIADD R9, R9, 0x1 ;  /* 0x0000000109097836 */ /* 0x000fe20000000000 */
[----:B------:R-:W-:-:S02]  /*9860*/  UIADD3 UR9, UR9, 0x28400, URZ ;  /* 0x0002840009097890 */ /* 0x000fc4000fffe03f */
        /* <DEDUP_REMOVED lines=18> */
.L_x_105:
[----:B------:R-:W-:Y:S05]  /*9990*/  BSYNC B2 ;  /* 0x0000000000027941 */ /* 0x000fea0003800000 */
.L_x_104:
[C---:B------:R-:W-:Y:S02]  /*99a0*/  ISETP.GT.AND P3, PT, R4.reuse, 0x4, PT ;  /* 0x000000040400780c */ /* 0x040fe40003f64270 */
[----:B------:R-:W-:-:S11]  /*99b0*/  IADD3 R4, R4, -0x2, RZ ;  /* 0xfffffffe04047810 */ /* 0x000fd60007ffe0ff */
[----:B------:R-:W-:Y:S05]  /*99c0*/  @P3 BRA `(.L_x_109) ;  /* 0xfffffff800543947 */ /* 0x000fea000383ffff */
[----:B------:R-:W-:Y:S05]  /*99d0*/  BSYNC B1 ;  /* 0x0000000000017941 */ /* 0x000fea0003800000 */
.L_x_98:
[----:B------:R-:W-:Y:S01]  /*99e0*/  IADD3 R17, R17, UR21, RZ ;  /* 0x0000001511117c10 */ /* 0x000fe2000fffe0ff */
[----:B------:R-:W-:Y:S01]  /*99f0*/  ULDC UR4, c[0x0][0xa00] ;  /* 0x0002800000047ab9 */ /* 0x000fe20000000800 */
[----:B-1----:R-:W-:Y:S02]  /*9a00*/  PRMT R4, RZ, 0x7610, R4 ;  /* 0x00007610ff047816 */ /* 0x002fe40000000004 */
[----:B------:R-:W-:-:S13]  /*9a10*/  ISETP.GE.AND P3, PT, R17, UR4, PT ;  /* 0x0000000411007c0c */ /* 0x000fda000bf66270 */
[----:B------:R-:W-:Y:S05]  /*9a20*/  @!P3 BRA `(.L_x_110) ;  /* 0xffffffec00e8b947 */ /* 0x000fea000383ffff */
[----:B------:R-:W-:Y:S05]  /*9a30*/  BSYNC B0 ;  /* 0x0000000000007941 */ /* 0x000fea0003800000 */
.L_x_83:
[----:B------:R-:W-:Y:S05]  /*9a40*/  EXIT ;  /* 0x000000000000794d */ /* 0x000fea0003800000 */
.L_x_17:
[----:B-1----:R-:W-:-:S04]  /*9a50*/  MOV R3, UR5 ;  /* 0x0000000500037c02 */ /* 0x002fc80008000f00 */
[----:B------:R1:W2:Y:S03]  /*9a60*/  SYNCS.PHASECHK.TRANS64.TRYWAIT P1, [R3+URZ+0x28450], R0 ;  /* 0x02845000030075a7 */ /* 0x0002a6000802017f */
[----:B--2---:R-:W-:Y:S05]  /*9a70*/  @!P1 NANOSLEEP.SYNCS 0x989680 ;  /* 0x009896800000995d */ /* 0x004fea0003900000 */
[----:B------:R-:W2:Y:S02]  /*9a80*/  @!P1 SYNCS.PHASECHK.TRANS64 P1, [R3+URZ+0x28450], R0 ;  /* 0x02845000030095a7 */ /* 0x000ea4000802007f */
[----:B--2---:R-:W-:Y:S05]  /*9a90*/  @!P1 BRA `(.L_x_17) ;  /* 0xfffffffc00ec9947 */ /* 0x004fea000383ffff */
[----:B------:R-:W-:Y:S05]  /*9aa0*/  BRA `(.L_x_111) ;  /* 0xffffff7400c47947 */ /* 0x000fea000383ffff */
.L_x_19:
[----:B-1----:R-:W-:-:S04]  /*9ab0*/  MOV R5, UR32 ;  /* 0x0000002000057c02 */ /* 0x002fc80008000f00 */
[----:B------:R1:W2:Y:S03]  /*9ac0*/  SYNCS.PHASECHK.TRANS64.TRYWAIT P1, [R5+URZ+0x28400], R0 ;  /* 0x02840000050075a7 */ /* 0x0002a6000802017f */
[----:B--2---:R-:W-:Y:S05]  /*9ad0*/  @!P1 NANOSLEEP.SYNCS 0x989680 ;  /* 0x009896800000995d */ /* 0x004fea0003900000 */
[----:B------:R-:W2:Y:S02]  /*9ae0*/  @!P1 SYNCS.PHASECHK.TRANS64 P1, [R5+URZ+0x28400], R0 ;  /* 0x02840000050095a7 */ /* 0x000ea4000802007f */
[----:B--2---:R-:W-:Y:S05]  /*9af0*/  @!P1 BRA `(.L_x_19) ;  /* 0xfffffffc00ec9947 */ /* 0x004fea000383ffff */
[----:B------:R-:W-:Y:S05]  /*9b00*/  BRA `(.L_x_112) ;  /* 0xffffff7400d87947 */ /* 0x000fea000383ffff */
.L_x_20:
[----:B-1----:R-:W-:-:S04]  /*9b10*/  MOV R0, UR4 ;  /* 0x0000000400007c02 */ /* 0x002fc80008000f00 */
[----:B------:R1:W2:Y:S03]  /*9b20*/  SYNCS.PHASECHK.TRANS64.TRYWAIT P1, [R0+URZ+-0x8], R3 ;  /* 0xfffff803000075a7 */ /* 0x0002a6000802017f */
[----:B--2---:R-:W-:Y:S05]  /*9b30*/  @!P1 NANOSLEEP.SYNCS 0x989680 ;  /* 0x009896800000995d */ /* 0x004fea0003900000 */
[----:B------:R-:W2:Y:S02]  /*9b40*/  @!P1 SYNCS.PHASECHK.TRANS64 P1, [R0+URZ+-0x8], R3 ;  /* 0xfffff803000095a7 */ /* 0x000ea4000802007f */
[----:B--2---:R-:W-:Y:S05]  /*9b50*/  @!P1 BRA `(.L_x_20) ;  /* 0xfffffffc00ec9947 */ /* 0x004fea000383ffff */
[----:B------:R-:W-:Y:S05]  /*9b60*/  BRA `(.L_x_113) ;  /* 0xffffff7400c87947 */ /* 0x000fea000383ffff */
.L_x_22:
[----:B-1----:R-:W-:-:S04]  /*9b70*/  MOV R7, UR6 ;  /* 0x0000000600077c02 */ /* 0x002fc80008000f00 */
[----:B------:R1:W2:Y:S03]  /*9b80*/  SYNCS.PHASECHK.TRANS64.TRYWAIT P1, [R7+URZ+0x28400], R6 ;  /* 0x02840006070075a7 */ /* 0x0002a6000802017f */
[----:B--2---:R-:W-:Y:S05]  /*9b90*/  @!P1 NANOSLEEP.SYNCS 0x989680 ;  /* 0x009896800000995d */ /* 0x004fea0003900000 */
[----:B------:R-:W2:Y:S02]  /*9ba0*/  @!P1 SYNCS.PHASECHK.TRANS64 P1, [R7+URZ+0x28400], R6 ;  /* 0x02840006070095a7 */ /* 0x000ea4000802007f */
[----:B--2---:R-:W-:Y:S05]  /*9bb0*/  @!P1 BRA `(.L_x_22) ;  /* 0xfffffffc00ec9947 */ /* 0x004fea000383ffff */
[----:B------:R-:W-:Y:S05]  /*9bc0*/  BRA `(.L_x_114) ;  /* 0xffffff9800547947 */ /* 0x000fea000383ffff */
.L_x_27:
[----:B-1----:R-:W-:-:S04]  /*9bd0*/  MOV R5, UR6 ;  /* 0x0000000600057c02 */ /* 0x002fc80008000f00 */
[----:B------:R1:W2:Y:S03]  /*9be0*/  SYNCS.PHASECHK.TRANS64.TRYWAIT P2, [R5+URZ+0x28400], R4 ;  /* 0x02840004050075a7 */ /* 0x0002a6000804017f */
[----:B--2---:R-:W-:Y:S05]  /*9bf0*/  @!P2 NANOSLEEP.SYNCS 0x989680 ;  /* 0x009896800000a95d */ /* 0x004fea0003900000 */
[----:B------:R-:W2:Y:S02]  /*9c00*/  @!P2 SYNCS.PHASECHK.TRANS64 P2, [R5+URZ+0x28400], R4 ;  /* 0x028400040500a5a7 */ /* 0x000ea4000804007f */
[----:B--2---:R-:W-:Y:S05]  /*9c10*/  @!P2 BRA `(.L_x_27) ;  /* 0xfffffffc00eca947 */ /* 0x004fea000383ffff */
[----:B------:R-:W-:Y:S05]  /*9c20*/  BRA `(.L_x_115) ;  /* 0xffffff9c00687947 */ /* 0x000fea000383ffff */
.L_x_31:
[----:B-1----:R-:W-:-:S04]  /*9c30*/  MOV R8, UR6 ;  /* 0x0000000600087c02 */ /* 0x002fc80008000f00 */
[----:B------:R1:W2:Y:S03]  /*9c40*/  SYNCS.PHASECHK.TRANS64.TRYWAIT P2, [R8+URZ+0x28400], R7 ;  /* 0x02840007080075a7 */ /* 0x0002a6000804017f */
[----:B--2---:R-:W-:Y:S05]  /*9c50*/  @!P2 NANOSLEEP.SYNCS 0x989680 ;  /* 0x009896800000a95d */ /* 0x004fea0003900000 */
[----:B------:R-:W2:Y:S02]  /*9c60*/  @!P2 SYNCS.PHASECHK.TRANS64 P2, [R8+URZ+0x28400], R7 ;  /* 0x028400070800a5a7 */ /* 0x000ea4000804007f */
[----:B--2---:R-:W-:Y:S05]  /*9c70*/  @!P2 BRA `(.L_x_31) ;  /* 0xfffffffc00eca947 */ /* 0x004fea000383ffff */
[----:B------:R-:W-:Y:S05]  /*9c80*/  BRA `(.L_x_30) ;  /* 0xffffffc000a87947 */ /* 0x000fea000383ffff */
.L_x_51:
[----:B-1----:R-:W-:-:S04]  /*9c90*/  MOV R3, UR4 ;  /* 0x0000000400037c02 */ /* 0x002fc80008000f00 */
[----:B------:R1:W2:Y:S03]  /*9ca0*/  SYNCS.PHASECHK.TRANS64.TRYWAIT P1, [R3+URZ+0x28498], R0 ;  /* 0x02849800030075a7 */ /* 0x0002a6000802017f */
[----:B--2---:R-:W-:Y:S05]  /*9cb0*/  @!P1 NANOSLEEP.SYNCS 0x989680 ;  /* 0x009896800000995d */ /* 0x004fea0003900000 */
[----:B------:R-:W2:Y:S02]  /*9cc0*/  @!P1 SYNCS.PHASECHK.TRANS64 P1, [R3+URZ+0x28498], R0 ;  /* 0x02849800030095a7 */ /* 0x000ea4000802007f */
[----:B--2---:R-:W-:Y:S05]  /*9cd0*/  @!P1 BRA `(.L_x_51) ;  /* 0xfffffffc00ec9947 */ /* 0x004fea000383ffff */
[----:B------:R-:W-:Y:S05]  /*9ce0*/  BRA `(.L_x_116) ;  /* 0xffffffcc00c87947 */ /* 0x000fea000383ffff */
.L_x_68:
[----:B------:R-:W-:Y:S01]  /*9cf0*/  BSSY B1, `(.L_x_117) ;  /* 0x0000006000017945 */ /* 0x000fe20003800000 */
[----:B------:R-:W-:-:S07]  /*9d00*/  MOV R15, 0xffffffff ;  /* 0xffffffff000f7802 */ /* 0x000fce0000000f00 */
[----:B------:R-:W-:Y:S05]  /*9d10*/  WARPSYNC.COLLECTIVE R15, `(.L_x_118) ;  /* 0x000000000f0c7348 */ /* 0x000fea0003c00000 */
[----:B------:R-:W-:Y:S02]  /*9d20*/  ELECT P6, UR62, PT ;  /* 0x00000000003e782f */ /* 0x000fe400038c0000 */
[----:B------:R-:W-:Y:S01]  /*9d30*/  MOV R14, UR62 ;  /* 0x0000003e000e7c02 */ /* 0x000fe20008000f00 */
[----:B------:R-:W-:Y:S10]  /*9d40*/  ENDCOLLECTIVE ;  /* 0x000000000000791b */ /* 0x000ff40003800000 */
.L_x_118:
[----:B------:R-:W-:Y:S05]  /*9d50*/  BSYNC B1 ;  /* 0x0000000000017941 */ /* 0x000fea0003800000 */
.L_x_117:
[----:B------:R-:W-:Y:S05]  /*9d60*/  BRA `(.L_x_119) ;  /* 0xffffffe400007947 */ /* 0x000fea000383ffff */
.L_x_71:
[----:B-1----:R1:W2:Y:S02]  /*9d70*/  SYNCS.PHASECHK.TRANS64.TRYWAIT P2, [R7+URZ+0x28460], R6 ;  /* 0x02846006070075a7 */ /* 0x0022a4000804017f */
[----:B--2---:R-:W-:Y:S05]  /*9d80*/  @!P2 NANOSLEEP.SYNCS 0x989680 ;  /* 0x009896800000a95d */ /* 0x004fea0003900000 */
[----:B------:R-:W2:Y:S02]  /*9d90*/  @!P2 SYNCS.PHASECHK.TRANS64 P2, [R7+URZ+0x28460], R6 ;  /* 0x028460060700a5a7 */ /* 0x000ea4000804007f */
[----:B--2---:R-:W-:Y:S05]  /*9da0*/  @!P2 BRA `(.L_x_71) ;  /* 0xfffffffc00f0a947 */ /* 0x004fea000383ffff */
[----:B------:R-:W-:Y:S05]  /*9db0*/  BRA `(.L_x_120) ;  /* 0xffffffe400207947 */ /* 0x000fea000383ffff */
.L_x_76:
[----:B-1----:R1:W2:Y:S02]  /*9dc0*/  SYNCS.PHASECHK.TRANS64.TRYWAIT P2, [R7+URZ+0x284b0], R4 ;  /* 0x0284b004070075a7 */ /* 0x0022a4000804017f */
[----:B--2---:R-:W-:Y:S05]  /*9dd0*/  @!P2 NANOSLEEP.SYNCS 0x989680 ;  /* 0x009896800000a95d */ /* 0x004fea0003900000 */
[----:B------:R-:W2:Y:S02]  /*9de0*/  @!P2 SYNCS.PHASECHK.TRANS64 P2, [R7+URZ+0x284b0], R4 ;  /* 0x0284b0040700a5a7 */ /* 0x000ea4000804007f */
[----:B--2---:R-:W-:Y:S05]  /*9df0*/  @!P2 BRA `(.L_x_76) ;  /* 0xfffffffc00f0a947 */ /* 0x004fea000383ffff */
[----:B------:R-:W-:Y:S05]  /*9e00*/  BRA `(.L_x_75) ;  /* 0xffffffe400d87947 */ /* 0x000fea000383ffff */
.L_x_79:
[----:B-1----:R1:W2:Y:S02]  /*9e10*/  SYNCS.PHASECHK.TRANS64.TRYWAIT P2, [R4+URZ+0x28460], R9 ;  /* 0x02846009040075a7 */ /* 0x0022a4000804017f */
[----:B--2---:R-:W-:Y:S05]  /*9e20*/  @!P2 NANOSLEEP.SYNCS 0x989680 ;  /* 0x009896800000a95d */ /* 0x004fea0003900000 */
[----:B------:R-:W2:Y:S02]  /*9e30*/  @!P2 SYNCS.PHASECHK.TRANS64 P2, [R4+URZ+0x28460], R9 ;  /* 0x028460090400a5a7 */ /* 0x000ea4000804007f */
[----:B--2---:R-:W-:Y:S05]  /*9e40*/  @!P2 BRA `(.L_x_79) ;  /* 0xfffffffc00f0a947 */ /* 0x004fea000383ffff */
[----:B------:R-:W-:Y:S05]  /*9e50*/  BRA `(.L_x_121) ;  /* 0xffffffe400ec7947 */ /* 0x000fea000383ffff */
.L_x_84:
[----:B------:R-:W-:Y:S01]  /*9e60*/  BSSY B1, `(.L_x_122) ;  /* 0x0000006000017945 */ /* 0x000fe20003800000 */
[----:B------:R-:W-:-:S07]  /*9e70*/  MOV R15, 0xffffffff ;  /* 0xffffffff000f7802 */ /* 0x000fce0000000f00 */
[----:B------:R-:W-:Y:S05]  /*9e80*/  WARPSYNC.COLLECTIVE R15, `(.L_x_123) ;  /* 0x000000000f0c7348 */ /* 0x000fea0003c00000 */
[----:B------:R-:W-:Y:S02]  /*9e90*/  ELECT P6, UR62, PT ;  /* 0x00000000003e782f */ /* 0x000fe400038c0000 */
[----:B------:R-:W-:Y:S01]  /*9ea0*/  MOV R14, UR62 ;  /* 0x0000003e000e7c02 */ /* 0x000fe20008000f00 */
[----:B------:R-:W-:Y:S10]  /*9eb0*/  ENDCOLLECTIVE ;  /* 0x000000000000791b */ /* 0x000ff40003800000 */
.L_x_123:
[----:B------:R-:W-:Y:S05]  /*9ec0*/  BSYNC B1 ;  /* 0x0000000000017941 */ /* 0x000fea0003800000 */
.L_x_122:
[----:B------:R-:W-:Y:S05]  /*9ed0*/  BRA `(.L_x_124) ;  /* 0xffffffec00247947 */ /* 0x000fea000383ffff */
.L_x_87:
[----:B-1----:R1:W2:Y:S02]  /*9ee0*/  SYNCS.PHASECHK.TRANS64.TRYWAIT P4, [R8+URZ+0x28428], R7 ;  /* 0x02842807080075a7 */ /* 0x0022a4000808017f */
[----:B--2---:R-:W-:Y:S05]  /*9ef0*/  @!P4 NANOSLEEP.SYNCS 0x989680 ;  /* 0x009896800000c95d */ /* 0x004fea0003900000 */
[----:B------:R-:W2:Y:S02]  /*9f00*/  @!P4 SYNCS.PHASECHK.TRANS64 P4, [R8+URZ+0x28428], R7 ;  /* 0x028428070800c5a7 */ /* 0x000ea4000808007f */
[----:B--2---:R-:W-:Y:S05]  /*9f10*/  @!P4 BRA `(.L_x_87) ;  /* 0xfffffffc00f0c947 */ /* 0x004fea000383ffff */
[----:B------:R-:W-:Y:S05]  /*9f20*/  BRA `(.L_x_125) ;  /* 0xffffffec003c7947 */ /* 0x000fea000383ffff */
.L_x_92:
[----:B-1----:R1:W2:Y:S02]  /*9f30*/  SYNCS.PHASECHK.TRANS64.TRYWAIT P4, [R4+URZ+0x284b0], R7 ;  /* 0x0284b007040075a7 */ /* 0x0022a4000808017f */
[----:B--2---:R-:W-:Y:S05]  /*9f40*/  @!P4 NANOSLEEP.SYNCS 0x989680 ;  /* 0x009896800000c95d */ /* 0x004fea0003900000 */
[----:B------:R-:W2:Y:S02]  /*9f50*/  @!P4 SYNCS.PHASECHK.TRANS64 P4, [R4+URZ+0x284b0], R7 ;  /* 0x0284b0070400c5a7 */ /* 0x000ea4000808007f */
[----:B--2---:R-:W-:Y:S05]  /*9f60*/  @!P4 BRA `(.L_x_92) ;  /* 0xfffffffc00f0c947 */ /* 0x004fea000383ffff */
[----:B------:R-:W-:Y:S05]  /*9f70*/  BRA `(.L_x_91) ;  /* 0xffffffec00f47947 */ /* 0x000fea000383ffff */
.L_x_95:
[----:B-1----:R1:W2:Y:S02]  /*9f80*/  SYNCS.PHASECHK.TRANS64.TRYWAIT P3, [R7+URZ+0x28428], R8 ;  /* 0x02842808070075a7 */ /* 0x0022a4000806017f */
[----:B--2---:R-:W-:Y:S05]  /*9f90*/  @!P3 NANOSLEEP.SYNCS 0x989680 ;  /* 0x009896800000b95d */ /* 0x004fea0003900000 */
[----:B------:R-:W2:Y:S02]  /*9fa0*/  @!P3 SYNCS.PHASECHK.TRANS64 P3, [R7+URZ+0x28428], R8 ;  /* 0x028428080700b5a7 */ /* 0x000ea4000806007f */
[----:B--2---:R-:W-:Y:S05]  /*9fb0*/  @!P3 BRA `(.L_x_95) ;  /* 0xfffffffc00f0b947 */ /* 0x004fea000383ffff */
[----:B------:R-:W-:Y:S05]  /*9fc0*/  BRA `(.L_x_126) ;  /* 0xfffffff0000c7947 */ /* 0x000fea000383ffff */
.L_x_101:
[----:B-1----:R1:W2:Y:S02]  /*9fd0*/  SYNCS.PHASECHK.TRANS64.TRYWAIT P3, [R7+URZ+0x28428], R8 ;  /* 0x02842808070075a7 */ /* 0x0022a4000806017f */
[----:B--2---:R-:W-:Y:S05]  /*9fe0*/  @!P3 NANOSLEEP.SYNCS 0x989680 ;  /* 0x009896800000b95d */ /* 0x004fea0003900000 */
[----:B------:R-:W2:Y:S02]  /*9ff0*/  @!P3 SYNCS.PHASECHK.TRANS64 P3, [R7+URZ+0x28428], R8 ;  /* 0x028428080700b5a7 */ /* 0x000ea4000806007f */
[----:B--2---:R-:W-:Y:S05]  /*a000*/  @!P3 BRA `(.L_x_101) ;  /* 0xfffffffc00f0b947 */ /* 0x004fea000383ffff */
[----:B------:R-:W-:Y:S05]  /*a010*/  BRA `(.L_x_127) ;  /* 0xfffffff000e47947 */ /* 0x000fea000383ffff */
.L_x_106:
[----:B-1----:R1:W2:Y:S02]  /*a020*/  SYNCS.PHASECHK.TRANS64.TRYWAIT P3, [R7+URZ+0x28428], R8 ;  /* 0x02842808070075a7 */ /* 0x0022a4000806017f */
[----:B--2---:R-:W-:Y:S05]  /*a030*/  @!P3 NANOSLEEP.SYNCS 0x989680 ;  /* 0x009896800000b95d */ /* 0x004fea0003900000 */
[----:B------:R-:W2:Y:S02]  /*a040*/  @!P3 SYNCS.PHASECHK.TRANS64 P3, [R7+URZ+0x28428], R8 ;  /* 0x028428080700b5a7 */ /* 0x000ea4000806007f */
[----:B--2---:R-:W-:Y:S05]  /*a050*/  @!P3 BRA `(.L_x_106) ;  /* 0xfffffffc00f0b947 */ /* 0x004fea000383ffff */
[----:B------:R-:W-:Y:S05]  /*a060*/  BRA `(.L_x_128) ;  /* 0xfffffff400a07947 */ /* 0x000fea000383ffff */
        .weak           $__internal_0_$__cuda_sm20_rcp_rn_f32_slowpath
        .type           $__internal_0_$__cuda_sm20_rcp_rn_f32_slowpath,@function
        .size           $__internal_0_$__cuda_sm20_rcp_rn_f32_slowpath,(.L_x_134 - $__internal_0_$__cuda_sm20_rcp_rn_f32_slowpath)
$__internal_0_$__cuda_sm20_rcp_rn_f32_slowpath:
[----:B------:R-:W-:Y:S01]  /*a070*/  IMAD.SHL.U32 R0, R3, 0x2, RZ ;  /* 0x0000000203007824 */ /* 0x000fe200078e00ff */
[----:B------:R-:W-:Y:S04]  /*a080*/  BSSY B2, `(.L_x_129) ;  /* 0x0000030000027945 */ /* 0x000fe80003800000 */
[----:B------:R-:W-:-:S04]  /*a090*/  SHF.R.U32.HI R21, RZ, 0x18, R0 ;  /* 0x00000018ff157819 */ /* 0x000fc80000011600 */
[----:B------:R-:W-:-:S13]  /*a0a0*/  ISETP.NE.U32.AND P0, PT, R21, RZ, PT ;  /* 0x000000ff1500720c */ /* 0x000fda0003f05070 */
[----:B------:R-:W-:Y:S05]  /*a0b0*/  @P0 BRA `(.L_x_130) ;  /* 0x0000000000280947 */ /* 0x000fea0003800000 */
[----:B------:R-:W-:-:S04]  /*a0c0*/  SHF.L.U32 R0, R3, 0x1, RZ ;  /* 0x0000000103007819 */ /* 0x000fc800000006ff */
[----:B------:R-:W-:-:S13]  /*a0d0*/  ISETP.NE.AND P0, PT, R0, RZ, PT ;  /* 0x000000ff0000720c */ /* 0x000fda0003f05270 */
[----:B------:R-:W-:Y:S01]  /*a0e0*/  @P0 FFMA R7, R3, 1.84467440737095516160e+19, RZ ;  /* 0x5f80000003070823 */ /* 0x000fe200000000ff */
[----:B------:R-:W-:Y:S08]  /*a0f0*/  @!P0 MUFU.RCP R6, R3 ;  /* 0x0000000300068308 */ /* 0x000ff00000001000 */
[----:B------:R-:W1:Y:S02]  /*a100*/  @P0 MUFU.RCP R0, R7 ;  /* 0x0000000700000308 */ /* 0x000e640000001000 */
[----:B-1----:R-:W-:-:S04]  /*a110*/  @P0 FFMA R12, R7, R0, -1 ;  /* 0xbf800000070c0423 */ /* 0x002fc80000000000 */
[----:B------:R-:W-:-:S04]  /*a120*/  @P0 FADD.FTZ R13, -R12, -RZ ;  /* 0x800000ff0c0d0221 */ /* 0x000fc80000010100 */
[----:B------:R-:W-:-:S04]  /*a130*/  @P0 FFMA R0, R0, R13, R0 ;  /* 0x0000000d00000223 */ /* 0x000fc80000000000 */
[----:B------:R-:W-:Y:S01]  /*a140*/  @P0 FFMA R6, R0, 1.84467440737095516160e+19, RZ ;  /* 0x5f80000000060823 */ /* 0x000fe200000000ff */
[----:B------:R-:W-:Y:S06]  /*a150*/  BRA `(.L_x_131) ;  /* 0x0000000000887947 */ /* 0x000fec0003800000 */
.L_x_130:
[----:B------:R-:W-:-:S04]  /*a160*/  IADD3 R22, R21, -0xfd, RZ ;  /* 0xffffff0315167810 */ /* 0x000fc80007ffe0ff */
[----:B------:R-:W-:-:S13]  /*a170*/  ISETP.GT.U32.AND P0, PT, R22, 0x1, PT ;  /* 0x000000011600780c */ /* 0x000fda0003f04070 */
[----:B------:R-:W-:Y:S05]  /*a180*/  @P0 BRA `(.L_x_132) ;  /* 0x0000000000780947 */ /* 0x000fea0003800000 */
[----:B------:R-:W-:Y:S02]  /*a190*/  LOP3.LUT R0, R3, 0x7fffff, RZ, 0xc0, !PT ;  /* 0x007fffff03007812 */ /* 0x000fe400078ec0ff */
[----:B------:R-:W-:Y:S02]  /*a1a0*/  MOV R13, 0x3 ;  /* 0x00000003000d7802 */ /* 0x000fe40000000f00 */
[----:B------:R-:W-:Y:S02]  /*a1b0*/  LOP3.LUT R0, R0, 0x3f800000, RZ, 0xfc, !PT ;  /* 0x3f80000000007812 */ /* 0x000fe400078efcff */
[----:B------:R-:W-:Y:S02]  /*a1c0*/  SHF.L.U32 R13, R13, R22, RZ ;  /* 0x000000160d0d7219 */ /* 0x000fe400000006ff */
[----:B------:R-:W1:Y:S02]  /*a1d0*/  MUFU.RCP R7, R0 ;  /* 0x0000000000077308 */ /* 0x000e640000001000 */
[----:B-1----:R-:W-:-:S04]  /*a1e0*/  FFMA R6, R0, R7, -1 ;  /* 0xbf80000000067423 */ /* 0x002fc80000000007 */
[----:B------:R-:W-:-:S04]  /*a1f0*/  FADD.FTZ R6, -R6, -RZ ;  /* 0x800000ff06067221 */ /* 0x000fc80000010100 */
[CCC-:B------:R-:W-:Y:S01]  /*a200*/  FFMA.RM R12, R7.reuse, R6.reuse, R7.reuse ;  /* 0x00000006070c7223 */ /* 0x1c0fe20000004007 */
[----:B------:R-:W-:-:S04]  /*a210*/  FFMA.RP R7, R7, R6, R7 ;  /* 0x0000000607077223 */ /* 0x000fc80000008007 */
[C---:B------:R-:W-:Y:S02]  /*a220*/  LOP3.LUT R6, R12.reuse, 0x7fffff, RZ, 0xc0, !PT ;  /* 0x007fffff0c067812 */ /* 0x040fe400078ec0ff */
[----:B------:R-:W-:Y:S02]  /*a230*/  FSETP.NEU.FTZ.AND P0, PT, R12, R7, PT ;  /* 0x000000070c00720b */ /* 0x000fe40003f1d000 */
[----:B------:R-:W-:Y:S02]  /*a240*/  LOP3.LUT R6, R6, 0x800000, RZ, 0xfc, !PT ;  /* 0x0080000006067812 */ /* 0x000fe400078efcff */
[----:B------:R-:W-:Y:S02]  /*a250*/  SEL R7, RZ, 0xffffffff, !P0 ;  /* 0xffffffffff077807 */ /* 0x000fe40004000000 */
[----:B------:R-:W-:Y:S02]  /*a260*/  LOP3.LUT R13, R13, R6, RZ, 0xc0, !PT ;  /* 0x000000060d0d7212 */ /* 0x000fe400078ec0ff */
[----:B------:R-:W-:-:S02]  /*a270*/  IADD3 R7, -R7, RZ, RZ ;  /* 0x000000ff07077210 */ /* 0x000fc40007ffe1ff */
[-C--:B------:R-:W-:Y:S02]  /*a280*/  SHF.R.U32.HI R13, RZ, R22.reuse, R13 ;  /* 0x00000016ff0d7219 */ /* 0x080fe4000001160d */
[----:B------:R-:W-:Y:S02]  /*a290*/  LOP3.LUT P1, RZ, R7, R22, R6, 0xf8, !PT ;  /* 0x0000001607ff7212 */ /* 0x000fe4000782f806 */
[C---:B------:R-:W-:Y:S02]  /*a2a0*/  LOP3.LUT P0, RZ, R13.reuse, 0x1, RZ, 0xc0, !PT ;  /* 0x000000010dff7812 */ /* 0x040fe4000780c0ff */
[----:B------:R-:W-:Y:S02]  /*a2b0*/  LOP3.LUT P2, RZ, R13, 0x2, RZ, 0xc0, !PT ;  /* 0x000000020dff7812 */ /* 0x000fe4000784c0ff */
[----:B------:R-:W-:Y:S02]  /*a2c0*/  IADD3 R7, R21, -0xfc, RZ ;  /* 0xffffff0415077810 */ /* 0x000fe40007ffe0ff */
[----:B------:R-:W-:-:S02]  /*a2d0*/  PLOP3.LUT P0, PT, P0, P1, P2, 0xe0, 0x0 ;  /* 0x000000000000781c */ /* 0x000fc40000703c20 */
[----:B------:R-:W-:Y:S02]  /*a2e0*/  LOP3.LUT P1, RZ, R3, 0x7fffff, RZ, 0xc0, !PT ;  /* 0x007fffff03ff7812 */ /* 0x000fe4000782c0ff */
[----:B------:R-:W-:Y:S02]  /*a2f0*/  SEL R0, RZ, 0x1, !P0 ;  /* 0x00000001ff007807 */ /* 0x000fe40004000000 */
[----:B------:R-:W-:Y:S02]  /*a300*/  SHF.R.U32.HI R6, RZ, R7, R6 ;  /* 0x00000007ff067219 */ /* 0x000fe40000011606 */
[----:B------:R-:W-:-:S04]  /*a310*/  IADD3 R0, -R0, RZ, RZ ;  /* 0x000000ff00007210 */ /* 0x000fc80007ffe1ff */
[----:B------:R-:W-:-:S13]  /*a320*/  ISETP.GE.AND P0, PT, R0, RZ, PT ;  /* 0x000000ff0000720c */ /* 0x000fda0003f06270 */
[----:B------:R-:W-:-:S04]  /*a330*/  @!P0 IADD3 R6, R6, 0x1, RZ ;  /* 0x0000000106068810 */ /* 0x000fc80007ffe0ff */
[----:B------:R-:W-:-:S04]  /*a340*/  @!P1 SHF.L.U32 R6, R6, 0x1, RZ ;  /* 0x0000000106069819 */ /* 0x000fc800000006ff */
[----:B------:R-:W-:Y:S01]  /*a350*/  LOP3.LUT R6, R6, 0x80000000, R3, 0xf8, !PT ;  /* 0x8000000006067812 */ /* 0x000fe200078ef803 */
[----:B------:R-:W-:Y:S06]  /*a360*/  BRA `(.L_x_131) ;  /* 0x0000000000047947 */ /* 0x000fec0003800000 */
.L_x_132:
[----:B------:R1:W2:Y:S02]  /*a370*/  MUFU.RCP R6, R3 ;  /* 0x0000000300067308 */ /* 0x0002a40000001000 */
.L_x_131:
[----:B------:R-:W-:Y:S05]  /*a380*/  BSYNC B2 ;  /* 0x0000000000027941 */ /* 0x000fea0003800000 */
.L_x_129:
[----:B--2---:R-:W-:Y:S02]  /*a390*/  MOV R0, R6 ;  /* 0x0000000600007202 */ /* 0x004fe40000000f00 */
[----:B------:R-:W-:Y:S02]  /*a3a0*/  MOV R6, R14 ;  /* 0x0000000e00067202 */ /* 0x000fe40000000f00 */
[----:B------:R-:W-:-:S04]  /*a3b0*/  MOV R7, 0x0 ;  /* 0x0000000000077802 */ /* 0x000fc80000000f00 */
[----:B-1----:R-:W-:Y:S05]  /*a3c0*/  RET.REL.NODEC R6 `(_ZN7cutlass13device_kernelINS_4fmha6kernel28FmhaKernelTmaWarpSpecializedINS1_10collective30FmhaMainloopTmaWarpSpecializedINS_6half_tEffN4cute5tupleIJNS7_1CILi128EEESA_NS9_ILi96EEEEEENS8_IJiNS9_ILi1EEENS8_IJiiEEEEEESF_SF_NS4_13DefaultFusionEJNS2_6OptionILNS2_3TagE0ENS9_ILb1EEEEENSH_ILSI_2ESJ_EEEEENS4_15FmhaFwdEpilogueIS6_fNS8_IJNS9_ILi64EEESB_SA_EEEEENS2_23PersistentTileSchedulerEJSK_SL_EEEEEvNT_6ParamsE) ;  /* 0xffffff5c060c7950 */ /* 0x002fea0003c3ffff */
.L_x_133:
[----:B------:R-:W-:-:S00]  /*a3d0*/  BRA `(.L_x_133) ;  /* 0xfffffffc00fc7947 */ /* 0x000fc0000383ffff */
[----:B------:R-:W-:-:S00]  /*a3e0*/  NOP ;  /* 0x0000000000007918 */ /* 0x000fc00000000000 */
        /* <DEDUP_REMOVED lines=9> */
.L_x_134:


//--------------------- .nv.global.init           --------------------------
	.section	.nv.global.init,"aw",@progbits
.nv.global.init:
	.type		$str$24,@object
	.size		$str$24,($str$25 - $str$24)
$str$24:
        /*0000*/ 	.byte	0x28, 0x61, 0x64, 0x64, 0x72, 0x65, 0x73, 0x73, 0x20, 0x26, 0x20, 0x6d, 0x61, 0x73, 0x6b, 0x29
        /*0010*/ 	.byte	0x20, 0x3d, 0x3d, 0x20, 0x30, 0x00
	.type		$str$25,@object
	.size		$str$25,(__unnamed_1 - $str$25)
$str$25:
        /*0016*/ 	.byte	0x2f, 0x74, 0x6d, 0x70, 0x2f, 0x63, 0x75, 0x74, 0x6c, 0x61, 0x73, 0x73, 0x5f, 0x73, 0x77, 0x65
        /*0026*/ 	.byte	0x65, 0x70, 0x5f, 0x73, 0x72, 0x63, 0x2f, 0x69, 0x6e, 0x63, 0x6c, 0x75, 0x64, 0x65, 0x2f, 0x63
        /*0036*/ 	.byte	0x75, 0x74, 0x65, 0x2f, 0x70, 0x6f, 0x69, 0x6e, 0x74, 0x65, 0x72, 0x5f, 0x66, 0x6c, 0x61, 0x67
        /*0046*/ 	.byte	0x67, 0x65, 0x64, 0x2e, 0x68, 0x70, 0x70, 0x00
	.type		__unnamed_1,@object
	.size		__unnamed_1,(__unnamed_2 - __unnamed_1)
__unnamed_1:
        /*004e*/ 	.byte	0x61, 0x75, 0x74, 0x6f, 0x20, 0x63, 0x75, 0x74, 0x65, 0x3a, 0x3a, 0x61, 0x73, 0x5f, 0x70, 0x6f
        /* <DEDUP_REMOVED lines=27> */
        /*020e*/ 	.byte	0x3e, 0x3e, 0x3e, 0x3e, 0x3e, 0x5d, 0x00
	.type		__unnamed_2,@object
	.size		__unnamed_2,(.L_1 - __unnamed_2)
__unnamed_2:
        /* <DEDUP_REMOVED lines=29> */
.L_1:


//--------------------- .nv.shared._ZN7cutlass13device_kernelINS_4fmha6kernel28FmhaKernelTmaWarpSpecializedINS1_10collective30FmhaMainloopTmaWarpSpecializedINS_6half_tEffN4cute5tupleIJNS7_1CILi128EEESA_NS9_ILi96EEEEEENS8_IJiNS9_ILi1EEENS8_IJiiEEEEEESF_SF_NS4_13DefaultFusionEJNS2_6OptionILNS2_3TagE0ENS9_ILb1EEEEENSH_ILSI_2ESJ_EEEEENS4_15FmhaFwdEpilogueIS6_fNS8_IJNS9_ILi64EEESB_SA_EEEEENS2_23PersistentTileSchedulerEJSK_SL_EEEEEvNT_6ParamsE --------------------------
	.section	.nv.shared._ZN7cutlass13device_kernelINS_4fmha6kernel28FmhaKernelTmaWarpSpecializedINS1_10collective30FmhaMainloopTmaWarpSpecializedINS_6half_tEffN4cute5tupleIJNS7_1CILi128EEESA_NS9_ILi96EEEEEENS8_IJiNS9_ILi1EEENS8_IJiiEEEEEESF_SF_NS4_13DefaultFusionEJNS2_6OptionILNS2_3TagE0ENS9_ILb1EEEEENSH_ILSI_2ESJ_EEEEENS4_15FmhaFwdEpilogueIS6_fNS8_IJNS9_ILi64EEESB_SA_EEEEENS2_23PersistentTileSchedulerEJSK_SL_EEEEEvNT_6ParamsE,"aw",@nobits
	.sectionflags	@""
	.align	16
	.zero		1024


//--------------------- .nv.shared.reserved.0     --------------------------
	.section	.nv.shared.reserved.0,"aw",@nobits
	.weak		__nv_reservedSMEM_offset_0_alias
	.size		__nv_reservedSMEM_offset_0_alias, 0, 0
	.other		__nv_reservedSMEM_offset_0_alias,@"STO_CUDA_RESERVED_SHARED STV_DEFAULT"
__nv_reservedSMEM_offset_0_alias:
	.zero		0


//--------------------- .nv.global                --------------------------
	.section	.nv.global,"aw",@nobits
.nv.global:
	.type		_ZN39_INTERNAL_520459df_4_k_cu_56c82698_31844cute1_E,@object
	.size		_ZN39_INTERNAL_520459df_4_k_cu_56c82698_31844cute1_E,(_ZN39_INTERNAL_520459df_4_k_cu_56c82698_31844cuda3std3__45__cpo6cbeginE - _ZN39_INTERNAL_520459df_4_k_cu_56c82698_31844cute1_E)
_ZN39_INTERNAL_520459df_4_k_cu_56c82698_31844cute1_E:
	.zero		1
	.type		_ZN39_INTERNAL_520459df_4_k_cu_56c82698_31844cuda3std3__45__cpo6cbeginE,@object
	.size		_ZN39_INTERNAL_520459df_4_k_cu_56c82698_31844cuda3std3__45__cpo6cbeginE,(_ZN39_INTERNAL_520459df_4_k_cu_56c82698_31844cuda3std3__48in_placeE - _ZN39_INTERNAL_520459df_4_k_cu_56c82698_31844cuda3std3__45__cpo6cbeginE)
_ZN39_INTERNAL_520459df_4_k_cu_56c82698_31844cuda3std3__45__cpo6cbeginE:
	.zero		1
	.type		_ZN39_INTERNAL_520459df_4_k_cu_56c82698_31844cuda3std3__48in_placeE,@object
	.size		_ZN39_INTERNAL_520459df_4_k_cu_56c82698_31844cuda3std3__48in_placeE,(_ZN39_INTERNAL_520459df_4_k_cu_56c82698_31844cuda3std6ranges3__45__cpo9iter_moveE - _ZN39_INTERNAL_520459df_4_k_cu_56c82698_31844cuda3std3__48in_placeE)
_ZN39_INTERNAL_520459df_4_k_cu_56c82698_31844cuda3std3__48in_placeE:
	.zero		1
	.type		_ZN39_INTERNAL_520459df_4_k_cu_56c82698_31844cuda3std6ranges3__45__cpo9iter_moveE,@object
	.size		_ZN39_INTERNAL_520459df_4_k_cu_56c82698_31844cuda3std6ranges3__45__cpo9iter_moveE,(_ZN39_INTERNAL_520459df_4_k_cu_56c82698_31844cuda3std3__45__cpo5beginE - _ZN39_INTERNAL_520459df_4_k_cu_56c82698_31844cuda3std6ranges3__45__cpo9iter_moveE)
_ZN39_INTERNAL_520459df_4_k_cu_56c82698_31844cuda3std6ranges3__45__cpo9iter_moveE:
	.zero		1
	.type		_ZN39_INTERNAL_520459df_4_k_cu_56c82698_31844cuda3std3__45__cpo5beginE,@object
	.size		_ZN39_INTERNAL_520459df_4_k_cu_56c82698_31844cuda3std3__45__cpo5beginE,(_ZN39_INTERNAL_520459df_4_k_cu_56c82698_31844cuda3std3__441_GLOBAL__N__520459df_4_k_cu_56c82698_31846ignoreE - _ZN39_INTERNAL_520459df_4_k_cu_56c82698_31844cuda3std3__45__cpo5beginE)
_ZN39_INTERNAL_520459df_4_k_cu_56c82698_31844cuda3std3__45__cpo5beginE:
	.zero		1
	.type		_ZN39_INTERNAL_520459df_4_k_cu_56c82698_31844cuda3std3__441_GLOBAL__N__520459df_4_k_cu_56c82698_31846ignoreE,@object
	.size		_ZN39_INTERNAL_520459df_4_k_cu_56c82698_31844cuda3std3__441_GLOBAL__N__520459df_4_k_cu_56c82698_31846ignoreE,(_ZN39_INTERNAL_520459df_4_k_cu_56c82698_31844cute7productE - _ZN39_INTERNAL_520459df_4_k_cu_56c82698_31844cuda3std3__441_GLOBAL__N__520459df_4_k_cu_56c82698_31846ignoreE)
_ZN39_INTERNAL_520459df_4_k_cu_56c82698_31844cuda3std3__441_GLOBAL__N__520459df_4_k_cu_56c82698_31846ignoreE:
	.zero		1
	.type		_ZN39_INTERNAL_520459df_4_k_cu_56c82698_31844cute7productE,@object
	.size		_ZN39_INTERNAL_520459df_4_k_cu_56c82698_31844cute7productE,(_ZN39_INTERNAL_520459df_4_k_cu_56c82698_31844cuda3std3__45__cpo3endE - _ZN39_INTERNAL_520459df_4_k_cu_56c82698_31844cute7productE)
_ZN39_INTERNAL_520459df_4_k_cu_56c82698_31844cute7productE:
	.zero		1
	.type		_ZN39_INTERNAL_520459df_4_k_cu_56c82698_31844cuda3std3__45__cpo3endE,@object
	.size		_ZN39_INTERNAL_520459df_4_k_cu_56c82698_31844cuda3std3__45__cpo3endE,(_ZN39_INTERNAL_520459df_4_k_cu_56c82698_31844cuda3std3__419piecewise_constructE - _ZN39_INTERNAL_520459df_4_k_cu_56c82698_31844cuda3std3__45__cpo3endE)
_ZN39_INTERNAL_520459df_4_k_cu_56c82698_31844cuda3std3__45__cpo3endE:
	.zero		1
	.type		_ZN39_INTERNAL_520459df_4_k_cu_56c82698_31844cuda3std3__419piecewise_constructE,@object
	.size		_ZN39_INTERNAL_520459df_4_k_cu_56c82698_31844cuda3std3__419piecewise_constructE,(_ZN39_INTERNAL_520459df_4_k_cu_56c82698_31844cuda3std3__45__cpo4cendE - _ZN39_INTERNAL_520459df_4_k_cu_56c82698_31844cuda3std3__419piecewise_constructE)
_ZN39_INTERNAL_520459df_4_k_cu_56c82698_31844cuda3std3__419piecewise_constructE:
	.zero		1
	.type		_ZN39_INTERNAL_520459df_4_k_cu_56c82698_31844cuda3std3__45__cpo4cendE,@object
	.size		_ZN39_INTERNAL_520459df_4_k_cu_56c82698_31844cuda3std3__45__cpo4cendE,(_ZN39_INTERNAL_520459df_4_k_cu_56c82698_31844cuda3std6ranges3__45__cpo4swapE - _ZN39_INTERNAL_520459df_4_k_cu_56c82698_31844cuda3std3__45__cpo4cendE)
_ZN39_INTERNAL_520459df_4_k_cu_56c82698_31844cuda3std3__45__cpo4cendE:
	.zero		1
	.type		_ZN39_INTERNAL_520459df_4_k_cu_56c82698_31844cuda3std6ranges3__45__cpo4swapE,@object
	.size		_ZN39_INTERNAL_520459df_4_k_cu_56c82698_31844cuda3std6ranges3__45__cpo4swapE,(.L_9 - _ZN39_INTERNAL_520459df_4_k_cu_56c82698_31844cuda3std6ranges3__45__cpo4swapE)
_ZN39_INTERNAL_520459df_4_k_cu_56c82698_31844cuda3std6ranges3__45__cpo4swapE:
	.zero		1
.L_9:


//--------------------- .nv.constant0._ZN7cutlass13device_kernelINS_4fmha6kernel28FmhaKernelTmaWarpSpecializedINS1_10collective30FmhaMainloopTmaWarpSpecializedINS_6half_tEffN4cute5tupleIJNS7_1CILi128EEESA_NS9_ILi96EEEEEENS8_IJiNS9_ILi1EEENS8_IJiiEEEEEESF_SF_NS4_13DefaultFusionEJNS2_6OptionILNS2_3TagE0ENS9_ILb1EEEEENSH_ILSI_2ESJ_EEEEENS4_15FmhaFwdEpilogueIS6_fNS8_IJNS9_ILi64EEESB_SA_EEEEENS2_23PersistentTileSchedulerEJSK_SL_EEEEEvNT_6ParamsE --------------------------
	.section	.nv.constant0._ZN7cutlass13device_kernelINS_4fmha6kernel28FmhaKernelTmaWarpSpecializedINS1_10collective30FmhaMainloopTmaWarpSpecializedINS_6half_tEffN4cute5tupleIJNS7_1CILi128EEESA_NS9_ILi96EEEEEENS8_IJiNS9_ILi1EEENS8_IJiiEEEEEESF_SF_NS4_13DefaultFusionEJNS2_6OptionILNS2_3TagE0ENS9_ILb1EEEEENSH_ILSI_2ESJ_EEEEENS4_15FmhaFwdEpilogueIS6_fNS8_IJNS9_ILi64EEESB_SA_EEEEENS2_23PersistentTileSchedulerEJSK_SL_EEEEEvNT_6ParamsE,"a",@progbits
	.sectionflags	@""
	.align	4
.nv.constant0._ZN7cutlass13device_kernelINS_4fmha6kernel28FmhaKernelTmaWarpSpecializedINS1_10collective30FmhaMainloopTmaWarpSpecializedINS_6half_tEffN4cute5tupleIJNS7_1CILi128EEESA_NS9_ILi96EEEEEENS8_IJiNS9_ILi1EEENS8_IJiiEEEEEESF_SF_NS4_13DefaultFusionEJNS2_6OptionILNS2_3TagE0ENS9_ILb1EEEEENSH_ILSI_2ESJ_EEEEENS4_15FmhaFwdEpilogueIS6_fNS8_IJNS9_ILi64EEESB_SA_EEEEENS2_23PersistentTileSchedulerEJSK_SL_EEEEEvNT_6ParamsE:
	.zero		2688


//--------------------- SYMBOLS --------------------------

	.type		.nv.reservedSmem.offset0,@object
	.size		.nv.reservedSmem.offset0,0x4
	.type		__assertfail,@function
